	.target	sm_90a

	.elftype	@"ET_EXEC"


//--------------------- .note.nv.tkinfo           --------------------------
	.section	.note.nv.tkinfo,"",@"SHT_NOTE"
	.sectionflags	@"SHF_NOTE_NV_TKINFO"
	.tkinfo
        /*0018*/ 	.word	0x00000002
        /*0030*/ 	.string	""
        /*0030*/ 	.string	"ptxas"
        /*0030*/ 	.string	"Cuda compilation tools, release 13.0, V13.0.88"
        /*0030*/ 	.string	"Build cuda_13.0.r13.0/compiler.36424714_0"
        /*0030*/ 	.string	"-arch sm_90a -m 64 "



//--------------------- .note.nv.cuinfo           --------------------------
	.section	.note.nv.cuinfo,"",@"SHT_NOTE"
	.sectionflags	@"SHF_NOTE_NV_CUINFO"
        /*0018*/ 	.short	0x0002
        /*001a*/ 	.short	0x005a
        /*001c*/ 	.short	0x0082
	.zero		2


//--------------------- .nv.info                  --------------------------
	.section	.nv.info,"",@"SHT_CUDA_INFO"
	.align	4


	//----- nvinfo : EIATTR_REGCOUNT
	.align		4
        /*0000*/ 	.byte	0x04, 0x2f
        /*0002*/ 	.short	(.L_12 - .L_11)
	.align		4
.L_11:
        /*0004*/ 	.word	index@(_ZN7cutlass13device_kernelINS_4gemm6kernel13GemmUniversalIN4cute5tupleIJiiiiEEENS1_10collective13CollectiveMmaINS1_43MainloopSm90TmaGmmaWarpSpecializedSparseFP8ILi6ENS5_IJNS4_1CILi2EEENSA_ILi1EEESC_EEENS1_35KernelTmaWarpSpecializedCooperativeEEENS5_IJNSA_ILi256EEENSA_ILi128EEESH_EEENS_12float_e4m3_tENS5_IJNS4_6LayoutINS5_IJiNS5_IJSB_iEEEiEEENS5_IJlNS5_IJSC_SB_EEElEEEEENSK_INS5_IJNS5_IJNSA_ILi64EEEiEEENS5_IJSH_iEEEiEEENS5_IJNS5_IJSH_NSA_ILi8192EEEEEENS5_IJSC_lEEElEEEEEEEESJ_NS5_IJlSC_lEEENS4_8TiledMMAINS4_8MMA_AtomIJNS4_4SM904GMMA6SPARSE32GMMA_64x128x64_F32E4M3E4M3_SS_TNILNS14_7ScaleInE1ELS17_1ELNS14_9SparseSelE0EEEEEENSK_ISD_NS5_IJSC_NSA_ILi0EEES1B_EEEEENS5_IJNS4_10UnderscoreES1E_S1E_EEEEENS4_13SM90_TMA_LOADENS4_14ComposedLayoutINS4_7SwizzleILi2ELi4ELi3EEENS4_25smem_sparse_ptr_flag_bitsILi2ELi8EEENSK_INS5_IJNS5_IJSC_NSA_ILi8EEEEEENS5_IJSB_SQ_EEEEEENS5_IJNS5_IJS1B_SH_EEESN_EEEEEEEvNS4_8identityENS4_23SM90_TMA_LOAD_MULTICASTENS1I_INS1J_ILi3ELi4ELi3EEENS4_18smem_ptr_flag_bitsILi8EEENSK_INS5_IJS1N_SH_EEENS5_IJSH_SC_EEEEEEEvS1V_EENS_8epilogue10collective6detail29Sm90TmaWarpSpecializedAdapterINS26_15DefaultEpilogueIfNS5_IJSC_llEEES2A_NS25_6thread17LinearCombinationIfLi1EffLNS2B_9ScaleType4KindE0ELNS_15FloatRoundStyleE2EfEENS1_15EpilogueDefaultEEEEEvvEEEEvNT_6ParamsE)
        /*0008*/ 	.word	0x000000a8


	//----- nvinfo : EIATTR_FRAME_SIZE
	.align		4
.L_12:
        /*000c*/ 	.byte	0x04, 0x11
        /*000e*/ 	.short	(.L_14 - .L_13)
	.align		4
.L_13:
        /*0010*/ 	.word	index@(_ZN7cutlass13device_kernelINS_4gemm6kernel13GemmUniversalIN4cute5tupleIJiiiiEEENS1_10collective13CollectiveMmaINS1_43MainloopSm90TmaGmmaWarpSpecializedSparseFP8ILi6ENS5_IJNS4_1CILi2EEENSA_ILi1EEESC_EEENS1_35KernelTmaWarpSpecializedCooperativeEEENS5_IJNSA_ILi256EEENSA_ILi128EEESH_EEENS_12float_e4m3_tENS5_IJNS4_6LayoutINS5_IJiNS5_IJSB_iEEEiEEENS5_IJlNS5_IJSC_SB_EEElEEEEENSK_INS5_IJNS5_IJNSA_ILi64EEEiEEENS5_IJSH_iEEEiEEENS5_IJNS5_IJSH_NSA_ILi8192EEEEEENS5_IJSC_lEEElEEEEEEEESJ_NS5_IJlSC_lEEENS4_8TiledMMAINS4_8MMA_AtomIJNS4_4SM904GMMA6SPARSE32GMMA_64x128x64_F32E4M3E4M3_SS_TNILNS14_7ScaleInE1ELS17_1ELNS14_9SparseSelE0EEEEEENSK_ISD_NS5_IJSC_NSA_ILi0EEES1B_EEEEENS5_IJNS4_10UnderscoreES1E_S1E_EEEEENS4_13SM90_TMA_LOADENS4_14ComposedLayoutINS4_7SwizzleILi2ELi4ELi3EEENS4_25smem_sparse_ptr_flag_bitsILi2ELi8EEENSK_INS5_IJNS5_IJSC_NSA_ILi8EEEEEENS5_IJSB_SQ_EEEEEENS5_IJNS5_IJS1B_SH_EEESN_EEEEEEEvNS4_8identityENS4_23SM90_TMA_LOAD_MULTICASTENS1I_INS1J_ILi3ELi4ELi3EEENS4_18smem_ptr_flag_bitsILi8EEENSK_INS5_IJS1N_SH_EEENS5_IJSH_SC_EEEEEEEvS1V_EENS_8epilogue10collective6detail29Sm90TmaWarpSpecializedAdapterINS26_15DefaultEpilogueIfNS5_IJSC_llEEES2A_NS25_6thread17LinearCombinationIfLi1EffLNS2B_9ScaleType4KindE0ELNS_15FloatRoundStyleE2EfEENS1_15EpilogueDefaultEEEEEvvEEEEvNT_6ParamsE)
        /*0014*/ 	.word	0x00000128


	//----- nvinfo : EIATTR_MIN_STACK_SIZE
	.align		4
.L_14:
        /*0018*/ 	.byte	0x04, 0x12
        /*001a*/ 	.short	(.L_16 - .L_15)
	.align		4
.L_15:
        /*001c*/ 	.word	index@(_ZN7cutlass13device_kernelINS_4gemm6kernel13GemmUniversalIN4cute5tupleIJiiiiEEENS1_10collective13CollectiveMmaINS1_43MainloopSm90TmaGmmaWarpSpecializedSparseFP8ILi6ENS5_IJNS4_1CILi2EEENSA_ILi1EEESC_EEENS1_35KernelTmaWarpSpecializedCooperativeEEENS5_IJNSA_ILi256EEENSA_ILi128EEESH_EEENS_12float_e4m3_tENS5_IJNS4_6LayoutINS5_IJiNS5_IJSB_iEEEiEEENS5_IJlNS5_IJSC_SB_EEElEEEEENSK_INS5_IJNS5_IJNSA_ILi64EEEiEEENS5_IJSH_iEEEiEEENS5_IJNS5_IJSH_NSA_ILi8192EEEEEENS5_IJSC_lEEElEEEEEEEESJ_NS5_IJlSC_lEEENS4_8TiledMMAINS4_8MMA_AtomIJNS4_4SM904GMMA6SPARSE32GMMA_64x128x64_F32E4M3E4M3_SS_TNILNS14_7ScaleInE1ELS17_1ELNS14_9SparseSelE0EEEEEENSK_ISD_NS5_IJSC_NSA_ILi0EEES1B_EEEEENS5_IJNS4_10UnderscoreES1E_S1E_EEEEENS4_13SM90_TMA_LOADENS4_14ComposedLayoutINS4_7SwizzleILi2ELi4ELi3EEENS4_25smem_sparse_ptr_flag_bitsILi2ELi8EEENSK_INS5_IJNS5_IJSC_NSA_ILi8EEEEEENS5_IJSB_SQ_EEEEEENS5_IJNS5_IJS1B_SH_EEESN_EEEEEEEvNS4_8identityENS4_23SM90_TMA_LOAD_MULTICASTENS1I_INS1J_ILi3ELi4ELi3EEENS4_18smem_ptr_flag_bitsILi8EEENSK_INS5_IJS1N_SH_EEENS5_IJSH_SC_EEEEEEEvS1V_EENS_8epilogue10collective6detail29Sm90TmaWarpSpecializedAdapterINS26_15DefaultEpilogueIfNS5_IJSC_llEEES2A_NS25_6thread17LinearCombinationIfLi1EffLNS2B_9ScaleType4KindE0ELNS_15FloatRoundStyleE2EfEENS1_15EpilogueDefaultEEEEEvvEEEEvNT_6ParamsE)
        /*0020*/ 	.word	0x00000128
.L_16:


//--------------------- .nv.compat                --------------------------
	.section	.nv.compat,"",@"SHT_CUDA_COMPAT_INFO"
	.align	4
        /*0000*/ 	.byte	0x02, 0x09, 0x01, 0x00, 0x02, 0x02, 0x04, 0x00, 0x02, 0x05, 0x05, 0x00, 0x03, 0x07, 0x01, 0x01
        /*0010*/ 	.byte	0x02, 0x03, 0x01, 0x00, 0x02, 0x06, 0x01, 0x00, 0x04, 0x0b, 0x08, 0x00, 0x00, 0x00, 0x00, 0x00
        /*0020*/ 	.byte	0x00, 0x00, 0x00, 0x00


//--------------------- .nv.info._ZN7cutlass13device_kernelINS_4gemm6kernel13GemmUniversalIN4cute5tupleIJiiiiEEENS1_10collective13CollectiveMmaINS1_43MainloopSm90TmaGmmaWarpSpecializedSparseFP8ILi6ENS5_IJNS4_1CILi2EEENSA_ILi1EEESC_EEENS1_35KernelTmaWarpSpecializedCooperativeEEENS5_IJNSA_ILi256EEENSA_ILi128EEESH_EEENS_12float_e4m3_tENS5_IJNS4_6LayoutINS5_IJiNS5_IJSB_iEEEiEEENS5_IJlNS5_IJSC_SB_EEElEEEEENSK_INS5_IJNS5_IJNSA_ILi64EEEiEEENS5_IJSH_iEEEiEEENS5_IJNS5_IJSH_NSA_ILi8192EEEEEENS5_IJSC_lEEElEEEEEEEESJ_NS5_IJlSC_lEEENS4_8TiledMMAINS4_8MMA_AtomIJNS4_4SM904GMMA6SPARSE32GMMA_64x128x64_F32E4M3E4M3_SS_TNILNS14_7ScaleInE1ELS17_1ELNS14_9SparseSelE0EEEEEENSK_ISD_NS5_IJSC_NSA_ILi0EEES1B_EEEEENS5_IJNS4_10UnderscoreES1E_S1E_EEEEENS4_13SM90_TMA_LOADENS4_14ComposedLayoutINS4_7SwizzleILi2ELi4ELi3EEENS4_25smem_sparse_ptr_flag_bitsILi2ELi8EEENSK_INS5_IJNS5_IJSC_NSA_ILi8EEEEEENS5_IJSB_SQ_EEEEEENS5_IJNS5_IJS1B_SH_EEESN_EEEEEEEvNS4_8identityENS4_23SM90_TMA_LOAD_MULTICASTENS1I_INS1J_ILi3ELi4ELi3EEENS4_18smem_ptr_flag_bitsILi8EEENSK_INS5_IJS1N_SH_EEENS5_IJSH_SC_EEEEEEEvS1V_EENS_8epilogue10collective6detail29Sm90TmaWarpSpecializedAdapterINS26_15DefaultEpilogueIfNS5_IJSC_llEEES2A_NS25_6thread17LinearCombinationIfLi1EffLNS2B_9ScaleType4KindE0ELNS_15FloatRoundStyleE2EfEENS1_15EpilogueDefaultEEEEEvvEEEEvNT_6ParamsE --------------------------
	.section	.nv.info._ZN7cutlass13device_kernelINS_4gemm6kernel13GemmUniversalIN4cute5tupleIJiiiiEEENS1_10collective13CollectiveMmaINS1_43MainloopSm90TmaGmmaWarpSpecializedSparseFP8ILi6ENS5_IJNS4_1CILi2EEENSA_ILi1EEESC_EEENS1_35KernelTmaWarpSpecializedCooperativeEEENS5_IJNSA_ILi256EEENSA_ILi128EEESH_EEENS_12float_e4m3_tENS5_IJNS4_6LayoutINS5_IJiNS5_IJSB_iEEEiEEENS5_IJlNS5_IJSC_SB_EEElEEEEENSK_INS5_IJNS5_IJNSA_ILi64EEEiEEENS5_IJSH_iEEEiEEENS5_IJNS5_IJSH_NSA_ILi8192EEEEEENS5_IJSC_lEEElEEEEEEEESJ_NS5_IJlSC_lEEENS4_8TiledMMAINS4_8MMA_AtomIJNS4_4SM904GMMA6SPARSE32GMMA_64x128x64_F32E4M3E4M3_SS_TNILNS14_7ScaleInE1ELS17_1ELNS14_9SparseSelE0EEEEEENSK_ISD_NS5_IJSC_NSA_ILi0EEES1B_EEEEENS5_IJNS4_10UnderscoreES1E_S1E_EEEEENS4_13SM90_TMA_LOADENS4_14ComposedLayoutINS4_7SwizzleILi2ELi4ELi3EEENS4_25smem_sparse_ptr_flag_bitsILi2ELi8EEENSK_INS5_IJNS5_IJSC_NSA_ILi8EEEEEENS5_IJSB_SQ_EEEEEENS5_IJNS5_IJS1B_SH_EEESN_EEEEEEEvNS4_8identityENS4_23SM90_TMA_LOAD_MULTICASTENS1I_INS1J_ILi3ELi4ELi3EEENS4_18smem_ptr_flag_bitsILi8EEENSK_INS5_IJS1N_SH_EEENS5_IJSH_SC_EEEEEEEvS1V_EENS_8epilogue10collective6detail29Sm90TmaWarpSpecializedAdapterINS26_15DefaultEpilogueIfNS5_IJSC_llEEES2A_NS25_6thread17LinearCombinationIfLi1EffLNS2B_9ScaleType4KindE0ELNS_15FloatRoundStyleE2EfEENS1_15EpilogueDefaultEEEEEvvEEEEvNT_6ParamsE,"",@"SHT_CUDA_INFO"
	.sectionflags	@""
	.align	4


	//----- nvinfo : EIATTR_CUDA_API_VERSION
	.align		4
        /*0000*/ 	.byte	0x04, 0x37
        /*0002*/ 	.short	(.L_18 - .L_17)
.L_17:
        /*0004*/ 	.word	0x00000082


	//----- nvinfo : EIATTR_KPARAM_INFO
	.align		4
.L_18:
        /*0008*/ 	.byte	0x04, 0x17
        /*000a*/ 	.short	(.L_20 - .L_19)
.L_19:
        /*000c*/ 	.word	0x00000000
        /*0010*/ 	.short	0x0000
        /*0012*/ 	.short	0x0070
        /*0014*/ 	.byte	0x00, 0xf0, 0x01, 0x14


	//----- nvinfo : EIATTR_SPARSE_MMA_MASK
	.align		4
.L_20:
        /*0018*/ 	.byte	0x03, 0x50
        /*001a*/ 	.short	0x0001


	//----- nvinfo : EIATTR_MAXREG_COUNT
	.align		4
        /*001c*/ 	.byte	0x03, 0x1b
        /*001e*/ 	.short	0x00a8


	//----- nvinfo : EIATTR_NUM_BARRIERS
	.align		4
        /*0020*/ 	.byte	0x02, 0x4c
        /*0022*/ 	.byte	0x01
	.zero		1


	//----- nvinfo : EIATTR_ANNOTATIONS
	.align		4
        /*0024*/ 	.byte	0x04, 0x55
        /*0026*/ 	.short	(.L_22 - .L_21)


	//   ....[0]....
.L_21:
        /*0028*/ 	.word	0x00000001
        /*002c*/ 	.byte	0x90, 0x07, 0x00, 0x00, 0x01, 0x00, 0x00, 0x00, 0x40, 0x08, 0x00, 0x00, 0x01, 0x00, 0x00, 0x00
        /* <DEDUP_REMOVED lines=230> */
        /*0e9c*/ 	.byte	0x50, 0xe8, 0x00, 0x00


	//----- nvinfo : EIATTR_MERCURY_ISA_VERSION
	.align		4
.L_22:
        /*0ea0*/ 	.byte	0x03, 0x5f
        /*0ea2*/ 	.short	0x0101


	//----- nvinfo : EIATTR_INT_WARP_WIDE_INSTR_OFFSETS
	.align		4
        /*0ea4*/ 	.byte	0x04, 0x31
        /*0ea6*/ 	.short	(.L_24 - .L_23)


	//   ....[0]....
.L_23:
        /*0ea8*/ 	.word	0x000005b0


	//   ....[1]....
        /*0eac*/ 	.word	0x000005d0


	//   ....[2]....
        /*0eb0*/ 	.word	0x00000750


	//----- nvinfo : EIATTR_COOP_GROUP_MASK_REGIDS
	.align		4
.L_24:
        /*0eb4*/ 	.byte	0x04, 0x29
        /*0eb6*/ 	.short	(.L_26 - .L_25)


	//   ....[0]....
.L_25:
        /*0eb8*/ 	.word	0xffffffff


	//   ....[1]....
        /*0ebc*/ 	.word	0xffffffff


	//   ....[2]....
        /*0ec0*/ 	.word	0xffffffff


	//   ....[3]....
        /*0ec4*/ 	.word	0xffffffff


	//   ....[4]....
        /*0ec8*/ 	.word	0xffffffff


	//   ....[5]....
        /*0ecc*/ 	.word	0xffffffff


	//----- nvinfo : EIATTR_COOP_GROUP_INSTR_OFFSETS
	.align		4
.L_26:
        /*0ed0*/ 	.byte	0x04, 0x28
        /*0ed2*/ 	.short	(.L_28 - .L_27)


	//   ....[0]....
.L_27:
        /*0ed4*/ 	.word	0x00000070


	//   ....[1]....
        /*0ed8*/ 	.word	0x00000080


	//   ....[2]....
        /*0edc*/ 	.word	0x000001d0


	//   ....[3]....
        /*0ee0*/ 	.word	0x00000440


	//   ....[4]....
        /*0ee4*/ 	.word	0x000008b0


	//   ....[5]....
        /*0ee8*/ 	.word	0x000019a0


	//----- nvinfo : EIATTR_REG_RECONFIG
	.align		4
.L_28:
        /*0eec*/ 	.byte	0x01, 0x54
	.zero		2


	//----- nvinfo : EIATTR_MBARRIER_INSTR_OFFSETS
	.align		4
        /*0ef0*/ 	.byte	0x04, 0x39
        /*0ef2*/ 	.short	(.L_30 - .L_29)


	//   ....[0]....
.L_29:
        /*0ef4*/ 	.word	0x00000350
        /*0ef8*/ 	.word	0x000000ff
        /*0efc*/ 	.word	0x00000000
        /*0f00*/ 	.short	0x0100
        /*0f02*/ 	.byte	0x09
	.zero		1


	//   ....[1]....
        /*0f04*/ 	.word	0x00000360
        /*0f08*/ 	.word	0x000000ff
        /*0f0c*/ 	.word	0x00000030
        /*0f10*/ 	.short	0x0100
        /*0f12*/ 	.byte	0x09
	.zero		1


	//   ....[2]....
        /*0f14*/ 	.word	0x00000370
        /*0f18*/ 	.word	0x000000ff
        /*0f1c*/ 	.word	0x00000008
        /*0f20*/ 	.short	0x0100
        /*0f22*/ 	.byte	0x09
	.zero		1


	//   ....[3]....
        /*0f24*/ 	.word	0x00000380
        /*0f28*/ 	.word	0x000000ff
        /*0f2c*/ 	.word	0x00000038
        /*0f30*/ 	.short	0x0100
        /*0f32*/ 	.byte	0x09
	.zero		1


	//   ....[4]....
        /*0f34*/ 	.word	0x00000390
        /*0f38*/ 	.word	0x000000ff
        /*0f3c*/ 	.word	0x00000010
        /*0f40*/ 	.short	0x0100
        /*0f42*/ 	.byte	0x09
	.zero		1


	//   ....[5]....
        /*0f44*/ 	.word	0x000003a0
        /*0f48*/ 	.word	0x000000ff
        /*0f4c*/ 	.word	0x00000040
        /*0f50*/ 	.short	0x0100
        /*0f52*/ 	.byte	0x09
	.zero		1


	//   ....[6]....
        /*0f54*/ 	.word	0x000003b0
        /*0f58*/ 	.word	0x000000ff
        /*0f5c*/ 	.word	0x00000018
        /*0f60*/ 	.short	0x0100
        /*0f62*/ 	.byte	0x09
	.zero		1


	//   ....[7]....
        /*0f64*/ 	.word	0x000003c0
        /*0f68*/ 	.word	0x000000ff
        /*0f6c*/ 	.word	0x00000048
        /*0f70*/ 	.short	0x0100
        /*0f72*/ 	.byte	0x09
	.zero		1


	//   ....[8]....
        /*0f74*/ 	.word	0x000003d0
        /*0f78*/ 	.word	0x000000ff
        /*0f7c*/ 	.word	0x00000020
        /*0f80*/ 	.short	0x0100
        /*0f82*/ 	.byte	0x09
	.zero		1


	//   ....[9]....
        /*0f84*/ 	.word	0x000003e0
        /*0f88*/ 	.word	0x000000ff
        /*0f8c*/ 	.word	0x00000050
        /*0f90*/ 	.short	0x0100
        /*0f92*/ 	.byte	0x09
	.zero		1


	//   ....[10]....
        /*0f94*/ 	.word	0x000003f0
        /*0f98*/ 	.word	0x000000ff
        /*0f9c*/ 	.word	0x00000028
        /*0fa0*/ 	.short	0x0100
        /*0fa2*/ 	.byte	0x09
	.zero		1


	//   ....[11]....
        /*0fa4*/ 	.word	0x00000400
        /*0fa8*/ 	.word	0x000000ff
        /*0fac*/ 	.word	0x00000058
        /*0fb0*/ 	.short	0x0100
        /*0fb2*/ 	.byte	0x09
	.zero		1


	//   ....[12]....
        /*0fb4*/ 	.word	0x000007e0
        /*0fb8*/ 	.word	0x000000ff
        /*0fbc*/ 	.word	0x00000070
        /*0fc0*/ 	.short	0x0100
        /*0fc2*/ 	.byte	0x06
	.zero		1


	//   ....[13]....
        /*0fc4*/ 	.word	0x00000850
        /*0fc8*/ 	.word	0x000000ff
        /*0fcc*/ 	.word	0x00000078
        /*0fd0*/ 	.short	0x0100
        /*0fd2*/ 	.byte	0x06
	.zero		1


	//   ....[14]....
        /*0fd4*/ 	.word	0x00001ef0
        /*0fd8*/ 	.word	0x000000ff
        /*0fdc*/ 	.word	0x00000000
        /*0fe0*/ 	.short	0x010a
        /*0fe2*/ 	.byte	0x08
	.zero		1


	//   ....[15]....
        /*0fe4*/ 	.word	0x00001f30
        /*0fe8*/ 	.word	0x000000ff
        /*0fec*/ 	.word	0x00000000
        /*0ff0*/ 	.short	0x010a
        /*0ff2*/ 	.byte	0x08
	.zero		1


	//   ....[16]....
        /*0ff4*/ 	.word	0x000031d0
        /*0ff8*/ 	.word	0x00000098
        /*0ffc*/ 	.word	0x00000000
        /*1000*/ 	.short	0x0101
        /*1002*/ 	.byte	0x3f
	.zero		1


	//   ....[17]....
        /*1004*/ 	.word	0x0000e300
        /*1008*/ 	.word	0x0000000b
        /*100c*/ 	.word	0x00000030
        /*1010*/ 	.short	0x010a
        /*1012*/ 	.byte	0x3f
	.zero		1


	//   ....[18]....
        /*1014*/ 	.word	0x0000e790
        /*1018*/ 	.word	0x00000004
        /*101c*/ 	.word	0x00000078
        /*1020*/ 	.short	0x0101
        /*1022*/ 	.byte	0x3f
	.zero		1


	//   ....[19]....
        /*1024*/ 	.word	0x0000ef10
        /*1028*/ 	.word	0x00000007
        /*102c*/ 	.word	0x00000000
        /*1030*/ 	.short	0x010a
        /*1032*/ 	.byte	0x3f
	.zero		1


	//   ....[20]....
        /*1034*/ 	.word	0x0000ef90
        /*1038*/ 	.word	0x00000009
        /*103c*/ 	.word	0x00000000
        /*1040*/ 	.short	0x010a
        /*1042*/ 	.byte	0x3f
	.zero		1


	//   ....[21]....
        /*1044*/ 	.word	0x0000f020
        /*1048*/ 	.word	0x00000006
        /*104c*/ 	.word	0x00000000
        /*1050*/ 	.short	0x010a
        /*1052*/ 	.byte	0x3f
	.zero		1


	//   ....[22]....
        /*1054*/ 	.word	0x0000f0b0
        /*1058*/ 	.word	0x00000009
        /*105c*/ 	.word	0x00000000
        /*1060*/ 	.short	0x010a
        /*1062*/ 	.byte	0x3f
	.zero		1


	//   ....[23]....
        /*1064*/ 	.word	0x0000f140
        /*1068*/ 	.word	0x00000006
        /*106c*/ 	.word	0x00000000
        /*1070*/ 	.short	0x010a
        /*1072*/ 	.byte	0x3f
	.zero		1


	//   ....[24]....
        /*1074*/ 	.word	0x0000f1d0
        /*1078*/ 	.word	0x00000003
        /*107c*/ 	.word	0x00000000
        /*1080*/ 	.short	0x010a
        /*1082*/ 	.byte	0x3f
	.zero		1


	//   ....[25]....
        /*1084*/ 	.word	0x0000f240
        /*1088*/ 	.word	0x00000099
        /*108c*/ 	.word	0x00000000
        /*1090*/ 	.short	0x010a
        /*1092*/ 	.byte	0x3f
	.zero		1


	//   ....[26]....
        /*1094*/ 	.word	0x0000f310
        /*1098*/ 	.word	0x0000000b
        /*109c*/ 	.word	0x00000030
        /*10a0*/ 	.short	0x010a
        /*10a2*/ 	.byte	0x3f
	.zero		1


	//   ....[27]....
        /*10a4*/ 	.word	0x0000f3e0
        /*10a8*/ 	.word	0x00000007
        /*10ac*/ 	.word	0x00000000
        /*10b0*/ 	.short	0x010a
        /*10b2*/ 	.byte	0x3f
	.zero		1


	//   ....[28]....
        /*10b4*/ 	.word	0x0000f430
        /*10b8*/ 	.word	0x00000009
        /*10bc*/ 	.word	0x00000000
        /*10c0*/ 	.short	0x010a
        /*10c2*/ 	.byte	0x3f
	.zero		1


	//   ....[29]....
        /*10c4*/ 	.word	0x0000f480
        /*10c8*/ 	.word	0x00000006
        /*10cc*/ 	.word	0x00000000
        /*10d0*/ 	.short	0x010a
        /*10d2*/ 	.byte	0x3f
	.zero		1


	//   ....[30]....
        /*10d4*/ 	.word	0x0000f4d0
        /*10d8*/ 	.word	0x00000009
        /*10dc*/ 	.word	0x00000000
        /*10e0*/ 	.short	0x010a
        /*10e2*/ 	.byte	0x3f
	.zero		1


	//   ....[31]....
        /*10e4*/ 	.word	0x0000f520
        /*10e8*/ 	.word	0x00000006
        /*10ec*/ 	.word	0x00000000
        /*10f0*/ 	.short	0x010a
        /*10f2*/ 	.byte	0x3f
	.zero		1


	//----- nvinfo : EIATTR_NUM_MBARRIERS
	.align		4
.L_30:
        /*10f4*/ 	.byte	0x03, 0x38
        /*10f6*/ 	.short	0x000e


	//----- nvinfo : EIATTR_EXIT_INSTR_OFFSETS
	.align		4
        /*10f8*/ 	.byte	0x04, 0x1c
        /*10fa*/ 	.short	(.L_32 - .L_31)


	//   ....[0]....
.L_31:
        /*10fc*/ 	.word	0x00000a40


	//   ....[1]....
        /*1100*/ 	.word	0x000012d0


	//   ....[2]....
        /*1104*/ 	.word	0x0000d9c0


	//   ....[3]....
        /*1108*/ 	.word	0x0000df50


	//   ....[4]....
        /*110c*/ 	.word	0x0000f220


	//----- nvinfo : EIATTR_MAX_THREADS
	.align		4
.L_32:
        /*1110*/ 	.byte	0x04, 0x05
        /*1112*/ 	.short	(.L_34 - .L_33)
.L_33:
        /*1114*/ 	.word	0x00000180
        /*1118*/ 	.word	0x00000001
        /*111c*/ 	.word	0x00000001


	//----- nvinfo : EIATTR_CRS_STACK_SIZE
	.align		4
.L_34:
        /*1120*/ 	.byte	0x04, 0x1e
        /*1122*/ 	.short	(.L_36 - .L_35)
.L_35:
        /*1124*/ 	.word	0x00000000


	//----- nvinfo : EIATTR_CBANK_PARAM_SIZE
	.align		4
.L_36:
        /*1128*/ 	.byte	0x03, 0x19
        /*112a*/ 	.short	0x0570


	//----- nvinfo : EIATTR_PARAM_CBANK
	.align		4
        /*112c*/ 	.byte	0x04, 0x0a
        /*112e*/ 	.short	(.L_38 - .L_37)
	.align		4
.L_37:
        /*1130*/ 	.word	index@(.nv.constant0._ZN7cutlass13device_kernelINS_4gemm6kernel13GemmUniversalIN4cute5tupleIJiiiiEEENS1_10collective13CollectiveMmaINS1_43MainloopSm90TmaGmmaWarpSpecializedSparseFP8ILi6ENS5_IJNS4_1CILi2EEENSA_ILi1EEESC_EEENS1_35KernelTmaWarpSpecializedCooperativeEEENS5_IJNSA_ILi256EEENSA_ILi128EEESH_EEENS_12float_e4m3_tENS5_IJNS4_6LayoutINS5_IJiNS5_IJSB_iEEEiEEENS5_IJlNS5_IJSC_SB_EEElEEEEENSK_INS5_IJNS5_IJNSA_ILi64EEEiEEENS5_IJSH_iEEEiEEENS5_IJNS5_IJSH_NSA_ILi8192EEEEEENS5_IJSC_lEEElEEEEEEEESJ_NS5_IJlSC_lEEENS4_8TiledMMAINS4_8MMA_AtomIJNS4_4SM904GMMA6SPARSE32GMMA_64x128x64_F32E4M3E4M3_SS_TNILNS14_7ScaleInE1ELS17_1ELNS14_9SparseSelE0EEEEEENSK_ISD_NS5_IJSC_NSA_ILi0EEES1B_EEEEENS5_IJNS4_10UnderscoreES1E_S1E_EEEEENS4_13SM90_TMA_LOADENS4_14ComposedLayoutINS4_7SwizzleILi2ELi4ELi3EEENS4_25smem_sparse_ptr_flag_bitsILi2ELi8EEENSK_INS5_IJNS5_IJSC_NSA_ILi8EEEEEENS5_IJSB_SQ_EEEEEENS5_IJNS5_IJS1B_SH_EEESN_EEEEEEEvNS4_8identityENS4_23SM90_TMA_LOAD_MULTICASTENS1I_INS1J_ILi3ELi4ELi3EEENS4_18smem_ptr_flag_bitsILi8EEENSK_INS5_IJS1N_SH_EEENS5_IJSH_SC_EEEEEEEvS1V_EENS_8epilogue10collective6detail29Sm90TmaWarpSpecializedAdapterINS26_15DefaultEpilogueIfNS5_IJSC_llEEES2A_NS25_6thread17LinearCombinationIfLi1EffLNS2B_9ScaleType4KindE0ELNS_15FloatRoundStyleE2EfEENS1_15EpilogueDefaultEEEEEvvEEEEvNT_6ParamsE)
        /*1134*/ 	.short	0x0210
        /*1136*/ 	.short	0x0570


	//----- nvinfo : EIATTR_SW_WAR
	.align		4
.L_38:
        /*1138*/ 	.byte	0x04, 0x36
        /*113a*/ 	.short	(.L_40 - .L_39)
.L_39:
        /*113c*/ 	.word	0x00000008
.L_40:


//--------------------- .nv.callgraph             --------------------------
	.section	.nv.callgraph,"",@"SHT_CUDA_CALLGRAPH"
	.align	4
	.sectionentsize	8
	.align		4
        /*0000*/ 	.word	0x00000000
	.align		4
        /*0004*/ 	.word	0xffffffff
	.align		4
        /*0008*/ 	.word	0x00000000
	.align		4
        /*000c*/ 	.word	0xfffffffe
	.align		4
        /*0010*/ 	.word	0x00000000
	.align		4
        /*0014*/ 	.word	0xfffffffd
	.align		4
        /*0018*/ 	.word	0x00000000
	.align		4
        /*001c*/ 	.word	0xfffffffc


//--------------------- .nv.constant4             --------------------------
	.section	.nv.constant4,"a",@progbits
	.align	8
	.align		8
.nv.constant4:
        /*0000*/ 	.dword	_ZN39_INTERNAL_81710673_4_k_cu_8ef0caff_30134cuda3std3__45__cpo5beginE
	.align		8
        /*0008*/ 	.dword	_ZN39_INTERNAL_81710673_4_k_cu_8ef0caff_30134cuda3std3__45__cpo3endE
	.align		8
        /*0010*/ 	.dword	_ZN39_INTERNAL_81710673_4_k_cu_8ef0caff_30134cuda3std3__45__cpo6cbeginE
	.align		8
        /*0018*/ 	.dword	_ZN39_INTERNAL_81710673_4_k_cu_8ef0caff_30134cuda3std3__45__cpo4cendE
	.align		8
        /*0020*/ 	.dword	_ZN39_INTERNAL_81710673_4_k_cu_8ef0caff_30134cuda3std3__441_GLOBAL__N__81710673_4_k_cu_8ef0caff_30136ignoreE
	.align		8
        /*0028*/ 	.dword	_ZN39_INTERNAL_81710673_4_k_cu_8ef0caff_30134cuda3std3__419piecewise_constructE
	.align		8
        /*0030*/ 	.dword	_ZN39_INTERNAL_81710673_4_k_cu_8ef0caff_30134cuda3std3__48in_placeE
	.align		8
        /*0038*/ 	.dword	_ZN39_INTERNAL_81710673_4_k_cu_8ef0caff_30134cuda3std6ranges3__45__cpo4swapE
	.align		8
        /*0040*/ 	.dword	_ZN39_INTERNAL_81710673_4_k_cu_8ef0caff_30134cuda3std6ranges3__45__cpo9iter_moveE
	.align		8
        /*0048*/ 	.dword	_ZN39_INTERNAL_81710673_4_k_cu_8ef0caff_30134cute7productE
	.align		8
        /*0050*/ 	.dword	_ZN39_INTERNAL_81710673_4_k_cu_8ef0caff_30134cute1_E


//--------------------- .text._ZN7cutlass13device_kernelINS_4gemm6kernel13GemmUniversalIN4cute5tupleIJiiiiEEENS1_10collective13CollectiveMmaINS1_43MainloopSm90TmaGmmaWarpSpecializedSparseFP8ILi6ENS5_IJNS4_1CILi2EEENSA_ILi1EEESC_EEENS1_35KernelTmaWarpSpecializedCooperativeEEENS5_IJNSA_ILi256EEENSA_ILi128EEESH_EEENS_12float_e4m3_tENS5_IJNS4_6LayoutINS5_IJiNS5_IJSB_iEEEiEEENS5_IJlNS5_IJSC_SB_EEElEEEEENSK_INS5_IJNS5_IJNSA_ILi64EEEiEEENS5_IJSH_iEEEiEEENS5_IJNS5_IJSH_NSA_ILi8192EEEEEENS5_IJSC_lEEElEEEEEEEESJ_NS5_IJlSC_lEEENS4_8TiledMMAINS4_8MMA_AtomIJNS4_4SM904GMMA6SPARSE32GMMA_64x128x64_F32E4M3E4M3_SS_TNILNS14_7ScaleInE1ELS17_1ELNS14_9SparseSelE0EEEEEENSK_ISD_NS5_IJSC_NSA_ILi0EEES1B_EEEEENS5_IJNS4_10UnderscoreES1E_S1E_EEEEENS4_13SM90_TMA_LOADENS4_14ComposedLayoutINS4_7SwizzleILi2ELi4ELi3EEENS4_25smem_sparse_ptr_flag_bitsILi2ELi8EEENSK_INS5_IJNS5_IJSC_NSA_ILi8EEEEEENS5_IJSB_SQ_EEEEEENS5_IJNS5_IJS1B_SH_EEESN_EEEEEEEvNS4_8identityENS4_23SM90_TMA_LOAD_MULTICASTENS1I_INS1J_ILi3ELi4ELi3EEENS4_18smem_ptr_flag_bitsILi8EEENSK_INS5_IJS1N_SH_EEENS5_IJSH_SC_EEEEEEEvS1V_EENS_8epilogue10collective6detail29Sm90TmaWarpSpecializedAdapterINS26_15DefaultEpilogueIfNS5_IJSC_llEEES2A_NS25_6thread17LinearCombinationIfLi1EffLNS2B_9ScaleType4KindE0ELNS_15FloatRoundStyleE2EfEENS1_15EpilogueDefaultEEEEEvvEEEEvNT_6ParamsE --------------------------
	.section	.text._ZN7cutlass13device_kernelINS_4gemm6kernel13GemmUniversalIN4cute5tupleIJiiiiEEENS1_10collective13CollectiveMmaINS1_43MainloopSm90TmaGmmaWarpSpecializedSparseFP8ILi6ENS5_IJNS4_1CILi2EEENSA_ILi1EEESC_EEENS1_35KernelTmaWarpSpecializedCooperativeEEENS5_IJNSA_ILi256EEENSA_ILi128EEESH_EEENS_12float_e4m3_tENS5_IJNS4_6LayoutINS5_IJiNS5_IJSB_iEEEiEEENS5_IJlNS5_IJSC_SB_EEElEEEEENSK_INS5_IJNS5_IJNSA_ILi64EEEiEEENS5_IJSH_iEEEiEEENS5_IJNS5_IJSH_NSA_ILi8192EEEEEENS5_IJSC_lEEElEEEEEEEESJ_NS5_IJlSC_lEEENS4_8TiledMMAINS4_8MMA_AtomIJNS4_4SM904GMMA6SPARSE32GMMA_64x128x64_F32E4M3E4M3_SS_TNILNS14_7ScaleInE1ELS17_1ELNS14_9SparseSelE0EEEEEENSK_ISD_NS5_IJSC_NSA_ILi0EEES1B_EEEEENS5_IJNS4_10UnderscoreES1E_S1E_EEEEENS4_13SM90_TMA_LOADENS4_14ComposedLayoutINS4_7SwizzleILi2ELi4ELi3EEENS4_25smem_sparse_ptr_flag_bitsILi2ELi8EEENSK_INS5_IJNS5_IJSC_NSA_ILi8EEEEEENS5_IJSB_SQ_EEEEEENS5_IJNS5_IJS1B_SH_EEESN_EEEEEEEvNS4_8identityENS4_23SM90_TMA_LOAD_MULTICASTENS1I_INS1J_ILi3ELi4ELi3EEENS4_18smem_ptr_flag_bitsILi8EEENSK_INS5_IJS1N_SH_EEENS5_IJSH_SC_EEEEEEEvS1V_EENS_8epilogue10collective6detail29Sm90TmaWarpSpecializedAdapterINS26_15DefaultEpilogueIfNS5_IJSC_llEEES2A_NS25_6thread17LinearCombinationIfLi1EffLNS2B_9ScaleType4KindE0ELNS_15FloatRoundStyleE2EfEENS1_15EpilogueDefaultEEEEEvvEEEEvNT_6ParamsE,"ax",@progbits
	.align	128
.text._ZN7cutlass13device_kernelINS_4gemm6kernel13GemmUniversalIN4cute5tupleIJiiiiEEENS1_10collective13CollectiveMmaINS1_43MainloopSm90TmaGmmaWarpSpecializedSparseFP8ILi6ENS5_IJNS4_1CILi2EEENSA_ILi1EEESC_EEENS1_35KernelTmaWarpSpecializedCooperativeEEENS5_IJNSA_ILi256EEENSA_ILi128EEESH_EEENS_12float_e4m3_tENS5_IJNS4_6LayoutINS5_IJiNS5_IJSB_iEEEiEEENS5_IJlNS5_IJSC_SB_EEElEEEEENSK_INS5_IJNS5_IJNSA_ILi64EEEiEEENS5_IJSH_iEEEiEEENS5_IJNS5_IJSH_NSA_ILi8192EEEEEENS5_IJSC_lEEElEEEEEEEESJ_NS5_IJlSC_lEEENS4_8TiledMMAINS4_8MMA_AtomIJNS4_4SM904GMMA6SPARSE32GMMA_64x128x64_F32E4M3E4M3_SS_TNILNS14_7ScaleInE1ELS17_1ELNS14_9SparseSelE0EEEEEENSK_ISD_NS5_IJSC_NSA_ILi0EEES1B_EEEEENS5_IJNS4_10UnderscoreES1E_S1E_EEEEENS4_13SM90_TMA_LOADENS4_14ComposedLayoutINS4_7SwizzleILi2ELi4ELi3EEENS4_25smem_sparse_ptr_flag_bitsILi2ELi8EEENSK_INS5_IJNS5_IJSC_NSA_ILi8EEEEEENS5_IJSB_SQ_EEEEEENS5_IJNS5_IJS1B_SH_EEESN_EEEEEEEvNS4_8identityENS4_23SM90_TMA_LOAD_MULTICASTENS1I_INS1J_ILi3ELi4ELi3EEENS4_18smem_ptr_flag_bitsILi8EEENSK_INS5_IJS1N_SH_EEENS5_IJSH_SC_EEEEEEEvS1V_EENS_8epilogue10collective6detail29Sm90TmaWarpSpecializedAdapterINS26_15DefaultEpilogueIfNS5_IJSC_llEEES2A_NS25_6thread17LinearCombinationIfLi1EffLNS2B_9ScaleType4KindE0ELNS_15FloatRoundStyleE2EfEENS1_15EpilogueDefaultEEEEEvvEEEEvNT_6ParamsE:
        .type           _ZN7cutlass13device_kernelINS_4gemm6kernel13GemmUniversalIN4cute5tupleIJiiiiEEENS1_10collective13CollectiveMmaINS1_43MainloopSm90TmaGmmaWarpSpecializedSparseFP8ILi6ENS5_IJNS4_1CILi2EEENSA_ILi1EEESC_EEENS1_35KernelTmaWarpSpecializedCooperativeEEENS5_IJNSA_ILi256EEENSA_ILi128EEESH_EEENS_12float_e4m3_tENS5_IJNS4_6LayoutINS5_IJiNS5_IJSB_iEEEiEEENS5_IJlNS5_IJSC_SB_EEElEEEEENSK_INS5_IJNS5_IJNSA_ILi64EEEiEEENS5_IJSH_iEEEiEEENS5_IJNS5_IJSH_NSA_ILi8192EEEEEENS5_IJSC_lEEElEEEEEEEESJ_NS5_IJlSC_lEEENS4_8TiledMMAINS4_8MMA_AtomIJNS4_4SM904GMMA6SPARSE32GMMA_64x128x64_F32E4M3E4M3_SS_TNILNS14_7ScaleInE1ELS17_1ELNS14_9SparseSelE0EEEEEENSK_ISD_NS5_IJSC_NSA_ILi0EEES1B_EEEEENS5_IJNS4_10UnderscoreES1E_S1E_EEEEENS4_13SM90_TMA_LOADENS4_14ComposedLayoutINS4_7SwizzleILi2ELi4ELi3EEENS4_25smem_sparse_ptr_flag_bitsILi2ELi8EEENSK_INS5_IJNS5_IJSC_NSA_ILi8EEEEEENS5_IJSB_SQ_EEEEEENS5_IJNS5_IJS1B_SH_EEESN_EEEEEEEvNS4_8identityENS4_23SM90_TMA_LOAD_MULTICASTENS1I_INS1J_ILi3ELi4ELi3EEENS4_18smem_ptr_flag_bitsILi8EEENSK_INS5_IJS1N_SH_EEENS5_IJSH_SC_EEEEEEEvS1V_EENS_8epilogue10collective6detail29Sm90TmaWarpSpecializedAdapterINS26_15DefaultEpilogueIfNS5_IJSC_llEEES2A_NS25_6thread17LinearCombinationIfLi1EffLNS2B_9ScaleType4KindE0ELNS_15FloatRoundStyleE2EfEENS1_15EpilogueDefaultEEEEEvvEEEEvNT_6ParamsE,@function
        .size           _ZN7cutlass13device_kernelINS_4gemm6kernel13GemmUniversalIN4cute5tupleIJiiiiEEENS1_10collective13CollectiveMmaINS1_43MainloopSm90TmaGmmaWarpSpecializedSparseFP8ILi6ENS5_IJNS4_1CILi2EEENSA_ILi1EEESC_EEENS1_35KernelTmaWarpSpecializedCooperativeEEENS5_IJNSA_ILi256EEENSA_ILi128EEESH_EEENS_12float_e4m3_tENS5_IJNS4_6LayoutINS5_IJiNS5_IJSB_iEEEiEEENS5_IJlNS5_IJSC_SB_EEElEEEEENSK_INS5_IJNS5_IJNSA_ILi64EEEiEEENS5_IJSH_iEEEiEEENS5_IJNS5_IJSH_NSA_ILi8192EEEEEENS5_IJSC_lEEElEEEEEEEESJ_NS5_IJlSC_lEEENS4_8TiledMMAINS4_8MMA_AtomIJNS4_4SM904GMMA6SPARSE32GMMA_64x128x64_F32E4M3E4M3_SS_TNILNS14_7ScaleInE1ELS17_1ELNS14_9SparseSelE0EEEEEENSK_ISD_NS5_IJSC_NSA_ILi0EEES1B_EEEEENS5_IJNS4_10UnderscoreES1E_S1E_EEEEENS4_13SM90_TMA_LOADENS4_14ComposedLayoutINS4_7SwizzleILi2ELi4ELi3EEENS4_25smem_sparse_ptr_flag_bitsILi2ELi8EEENSK_INS5_IJNS5_IJSC_NSA_ILi8EEEEEENS5_IJSB_SQ_EEEEEENS5_IJNS5_IJS1B_SH_EEESN_EEEEEEEvNS4_8identityENS4_23SM90_TMA_LOAD_MULTICASTENS1I_INS1J_ILi3ELi4ELi3EEENS4_18smem_ptr_flag_bitsILi8EEENSK_INS5_IJS1N_SH_EEENS5_IJSH_SC_EEEEEEEvS1V_EENS_8epilogue10collective6detail29Sm90TmaWarpSpecializedAdapterINS26_15DefaultEpilogueIfNS5_IJSC_llEEES2A_NS25_6thread17LinearCombinationIfLi1EffLNS2B_9ScaleType4KindE0ELNS_15FloatRoundStyleE2EfEENS1_15EpilogueDefaultEEEEEvvEEEEvNT_6ParamsE,(.L_x_322 - _ZN7cutlass13device_kernelINS_4gemm6kernel13GemmUniversalIN4cute5tupleIJiiiiEEENS1_10collective13CollectiveMmaINS1_43MainloopSm90TmaGmmaWarpSpecializedSparseFP8ILi6ENS5_IJNS4_1CILi2EEENSA_ILi1EEESC_EEENS1_35KernelTmaWarpSpecializedCooperativeEEENS5_IJNSA_ILi256EEENSA_ILi128EEESH_EEENS_12float_e4m3_tENS5_IJNS4_6LayoutINS5_IJiNS5_IJSB_iEEEiEEENS5_IJlNS5_IJSC_SB_EEElEEEEENSK_INS5_IJNS5_IJNSA_ILi64EEEiEEENS5_IJSH_iEEEiEEENS5_IJNS5_IJSH_NSA_ILi8192EEEEEENS5_IJSC_lEEElEEEEEEEESJ_NS5_IJlSC_lEEENS4_8TiledMMAINS4_8MMA_AtomIJNS4_4SM904GMMA6SPARSE32GMMA_64x128x64_F32E4M3E4M3_SS_TNILNS14_7ScaleInE1ELS17_1ELNS14_9SparseSelE0EEEEEENSK_ISD_NS5_IJSC_NSA_ILi0EEES1B_EEEEENS5_IJNS4_10UnderscoreES1E_S1E_EEEEENS4_13SM90_TMA_LOADENS4_14ComposedLayoutINS4_7SwizzleILi2ELi4ELi3EEENS4_25smem_sparse_ptr_flag_bitsILi2ELi8EEENSK_INS5_IJNS5_IJSC_NSA_ILi8EEEEEENS5_IJSB_SQ_EEEEEENS5_IJNS5_IJS1B_SH_EEESN_EEEEEEEvNS4_8identityENS4_23SM90_TMA_LOAD_MULTICASTENS1I_INS1J_ILi3ELi4ELi3EEENS4_18smem_ptr_flag_bitsILi8EEENSK_INS5_IJS1N_SH_EEENS5_IJSH_SC_EEEEEEEvS1V_EENS_8epilogue10collective6detail29Sm90TmaWarpSpecializedAdapterINS26_15DefaultEpilogueIfNS5_IJSC_llEEES2A_NS25_6thread17LinearCombinationIfLi1EffLNS2B_9ScaleType4KindE0ELNS_15FloatRoundStyleE2EfEENS1_15EpilogueDefaultEEEEEvvEEEEvNT_6ParamsE)
        .other          _ZN7cutlass13device_kernelINS_4gemm6kernel13GemmUniversalIN4cute5tupleIJiiiiEEENS1_10collective13CollectiveMmaINS1_43MainloopSm90TmaGmmaWarpSpecializedSparseFP8ILi6ENS5_IJNS4_1CILi2EEENSA_ILi1EEESC_EEENS1_35KernelTmaWarpSpecializedCooperativeEEENS5_IJNSA_ILi256EEENSA_ILi128EEESH_EEENS_12float_e4m3_tENS5_IJNS4_6LayoutINS5_IJiNS5_IJSB_iEEEiEEENS5_IJlNS5_IJSC_SB_EEElEEEEENSK_INS5_IJNS5_IJNSA_ILi64EEEiEEENS5_IJSH_iEEEiEEENS5_IJNS5_IJSH_NSA_ILi8192EEEEEENS5_IJSC_lEEElEEEEEEEESJ_NS5_IJlSC_lEEENS4_8TiledMMAINS4_8MMA_AtomIJNS4_4SM904GMMA6SPARSE32GMMA_64x128x64_F32E4M3E4M3_SS_TNILNS14_7ScaleInE1ELS17_1ELNS14_9SparseSelE0EEEEEENSK_ISD_NS5_IJSC_NSA_ILi0EEES1B_EEEEENS5_IJNS4_10UnderscoreES1E_S1E_EEEEENS4_13SM90_TMA_LOADENS4_14ComposedLayoutINS4_7SwizzleILi2ELi4ELi3EEENS4_25smem_sparse_ptr_flag_bitsILi2ELi8EEENSK_INS5_IJNS5_IJSC_NSA_ILi8EEEEEENS5_IJSB_SQ_EEEEEENS5_IJNS5_IJS1B_SH_EEESN_EEEEEEEvNS4_8identityENS4_23SM90_TMA_LOAD_MULTICASTENS1I_INS1J_ILi3ELi4ELi3EEENS4_18smem_ptr_flag_bitsILi8EEENSK_INS5_IJS1N_SH_EEENS5_IJSH_SC_EEEEEEEvS1V_EENS_8epilogue10collective6detail29Sm90TmaWarpSpecializedAdapterINS26_15DefaultEpilogueIfNS5_IJSC_llEEES2A_NS25_6thread17LinearCombinationIfLi1EffLNS2B_9ScaleType4KindE0ELNS_15FloatRoundStyleE2EfEENS1_15EpilogueDefaultEEEEEvvEEEEvNT_6ParamsE,@"STO_CUDA_ENTRY STV_DEFAULT"
_ZN7cutlass13device_kernelINS_4gemm6kernel13GemmUniversalIN4cute5tupleIJiiiiEEENS1_10collective13CollectiveMmaINS1_43MainloopSm90TmaGmmaWarpSpecializedSparseFP8ILi6ENS5_IJNS4_1CILi2EEENSA_ILi1EEESC_EEENS1_35KernelTmaWarpSpecializedCooperativeEEENS5_IJNSA_ILi256EEENSA_ILi128EEESH_EEENS_12float_e4m3_tENS5_IJNS4_6LayoutINS5_IJiNS5_IJSB_iEEEiEEENS5_IJlNS5_IJSC_SB_EEElEEEEENSK_INS5_IJNS5_IJNSA_ILi64EEEiEEENS5_IJSH_iEEEiEEENS5_IJNS5_IJSH_NSA_ILi8192EEEEEENS5_IJSC_lEEElEEEEEEEESJ_NS5_IJlSC_lEEENS4_8TiledMMAINS4_8MMA_AtomIJNS4_4SM904GMMA6SPARSE32GMMA_64x128x64_F32E4M3E4M3_SS_TNILNS14_7ScaleInE1ELS17_1ELNS14_9SparseSelE0EEEEEENSK_ISD_NS5_IJSC_NSA_ILi0EEES1B_EEEEENS5_IJNS4_10UnderscoreES1E_S1E_EEEEENS4_13SM90_TMA_LOADENS4_14ComposedLayoutINS4_7SwizzleILi2ELi4ELi3EEENS4_25smem_sparse_ptr_flag_bitsILi2ELi8EEENSK_INS5_IJNS5_IJSC_NSA_ILi8EEEEEENS5_IJSB_SQ_EEEEEENS5_IJNS5_IJS1B_SH_EEESN_EEEEEEEvNS4_8identityENS4_23SM90_TMA_LOAD_MULTICASTENS1I_INS1J_ILi3ELi4ELi3EEENS4_18smem_ptr_flag_bitsILi8EEENSK_INS5_IJS1N_SH_EEENS5_IJSH_SC_EEEEEEEvS1V_EENS_8epilogue10collective6detail29Sm90TmaWarpSpecializedAdapterINS26_15DefaultEpilogueIfNS5_IJSC_llEEES2A_NS25_6thread17LinearCombinationIfLi1EffLNS2B_9ScaleType4KindE0ELNS_15FloatRoundStyleE2EfEENS1_15EpilogueDefaultEEEEEvvEEEEvNT_6ParamsE:
[----:B------:R-:W0:Y:S02]  /*0000*/  LDC R1, c[0x0][0x28] ;  /* 0x00000a00ff017b82 */ /* 0x000e240000000800 */
[----:B0-----:R-:W-:Y:S01]  /*0010*/  VIADD R1, R1, 0xfffffed8 ;  /* 0xfffffed801017836 */ /* 0x001fe20000000000 */
[----:B------:R-:W0:Y:S01]  /*0020*/  S2R R4, SR_TID.X ;  /* 0x0000000000047919 */ /* 0x000e220000002100 */
[----:B------:R-:W-:Y:S01]  /*0030*/  ELECT P0, URZ, PT ;  /* 0x00000000003f782f */ /* 0x000fe20003800000 */
[----:B------:R-:W-:Y:S01]  /*0040*/  BSSY B0, `(.L_x_0) ;  /* 0x0000018000007945 */ /* 0x000fe20003800000 */
[--C-:B0-----:R-:W-:Y:S02]  /*0050*/  SHF.R.U32.HI R0, RZ, 0x5, R4.reuse ;  /* 0x00000005ff007819 */ /* 0x101fe40000011604 */
[----:B------:R-:W-:-:S03]  /*0060*/  SHF.R.U32.HI R2, RZ, 0x7, R4 ;  /* 0x00000007ff027819 */ /* 0x000fc60000011604 */
[----:B------:R-:W0:Y:S04]  /*0070*/  SHFL.IDX PT, R3, R0, RZ, 0x1f ;  /* 0x00001fff00037589 */ /* 0x000e2800000e0000 */
[----:B------:R-:W1:Y:S01]  /*0080*/  SHFL.IDX PT, R2, R2, RZ, 0x1f ;  /* 0x00001fff02027589 */ /* 0x000e6200000e0000 */
[----:B0-----:R-:W-:Y:S02]  /*0090*/  R2UR UR4, R3 ;  /* 0x00000000030472ca */ /* 0x001fe400000e0000 */
[----:B-1----:R-:W-:-:S11]  /*00a0*/  R2UR UR6, R2 ;  /* 0x00000000020672ca */ /* 0x002fd600000e0000 */
[----:B------:R-:W-:Y:S02]  /*00b0*/  USHF.R.S32.HI UR5, URZ, 0x1f, UR4 ;  /* 0x0000001f3f057899 */ /* 0x000fe40008011404 */
[----:B------:R-:W-:Y:S02]  /*00c0*/  ISETP.NE.OR P0, PT, RZ, UR4, !P0 ;  /* 0x00000004ff007c0c */ /* 0x000fe4000c705670 */
[----:B------:R-:W-:-:S04]  /*00d0*/  ULEA.HI UR5, UR5, UR4, URZ, 0x2 ;  /* 0x0000000405057291 */ /* 0x000fc8000f8f103f */
[----:B------:R-:W-:-:S04]  /*00e0*/  ULOP3.LUT UR5, UR5, 0xfffffffc, URZ, 0xc0, !UPT ;  /* 0xfffffffc05057892 */ /* 0x000fc8000f8ec03f */
[----:B------:R-:W-:-:S03]  /*00f0*/  UIADD3 UR8, UR4, -UR5, URZ ;  /* 0x8000000504087290 */ /* 0x000fc6000fffe03f */
[----:B------:R-:W-:Y:S09]  /*0100*/  @P0 BRA `(.L_x_1) ;  /* 0x00000000002c0947 */ /* 0x000ff20003800000 */
[----:B------:R-:W-:Y:S02]  /*0110*/  ULDC.64 UR4, c[0x0][0x198] ;  /* 0x0000660000047ab9 */ /* 0x000fe40000000a00 */
[----:B------:R-:W-:Y:S02]  /*0120*/  UIADD3 UR10, UP0, UR4, 0xf0, URZ ;  /* 0x000000f0040a7890 */ /* 0x000fe4000ff1e03f */
[----:B------:R-:W-:Y:S02]  /*0130*/  UIADD3 UR12, UP1, UR4, 0x1f0, URZ ;  /* 0x000001f0040c7890 */ /* 0x000fe4000ff3e03f */
[----:B------:R-:W-:Y:S02]  /*0140*/  UIADD3 UR4, UP2, UR4, 0x2f0, URZ ;  /* 0x000002f004047890 */ /* 0x000fe4000ff5e03f */
[----:B------:R-:W-:Y:S02]  /*0150*/  UIADD3.X UR11, URZ, UR5, URZ, UP0, !UPT ;  /* 0x000000053f0b7290 */ /* 0x000fe400087fe43f */
[----:B------:R-:W-:-:S02]  /*0160*/  UIADD3.X UR13, URZ, UR5, URZ, UP1, !UPT ;  /* 0x000000053f0d7290 */ /* 0x000fc40008ffe43f */
[----:B------:R-:W-:-:S05]  /*0170*/  UIADD3.X UR5, URZ, UR5, URZ, UP2, !UPT ;  /* 0x000000053f057290 */ /* 0x000fca00097fe43f */
[----:B------:R0:W-:Y:S02]  /*0180*/  UTMACCTL.PF [UR10] ;  /* 0x000000000a0079b9 */ /* 0x0001e40008040000 */
[----:B------:R0:W-:Y:S02]  /*0190*/  UTMACCTL.PF [UR12] ;  /* 0x000000000c0079b9 */ /* 0x0001e40008040000 */
[----:B------:R0:W-:Y:S02]  /*01a0*/  UTMACCTL.PF [UR4] ;  /* 0x00000000040079b9 */ /* 0x0001e40008040000 */
[----:B0-----:R-:W-:Y:S01]  /*01b0*/  NOP ;  /* 0x0000000000007918 */ /* 0x001fe20000000000 */
.L_x_1:
[----:B------:R-:W-:Y:S05]  /*01c0*/  BSYNC B0 ;  /* 0x0000000000007941 */ /* 0x000fea0003800000 */
.L_x_0:
[----:B------:R-:W0:Y:S01]  /*01d0*/  SHFL.IDX PT, R3, R0, RZ, 0x1f ;  /* 0x00001fff00037589 */ /* 0x000e2200000e0000 */
[----:B------:R-:W-:Y:S01]  /*01e0*/  UISETP.NE.AND UP0, UPT, UR8, 0x3, UPT ;  /* 0x000000030800788c */ /* 0x000fe2000bf05270 */
[----:B------:R-:W-:Y:S01]  /*01f0*/  ISETP.NE.AND P1, PT, RZ, UR6, PT ;  /* 0x00000006ff007c0c */ /* 0x000fe2000bf25270 */
[----:B------:R-:W-:Y:S02]  /*0200*/  UIADD3 UR10, UR6, -0x1, URZ ;  /* 0xffffffff060a7890 */ /* 0x000fe4000fffe03f */
[----:B------:R-:W-:Y:S02]  /*0210*/  UISETP.EQ.OR UP0, UPT, UR8, URZ, !UP0 ;  /* 0x0000003f0800728c */ /* 0x000fe4000c702670 */
[----:B------:R-:W-:Y:S02]  /*0220*/  UISETP.GE.U32.AND UP1, UPT, UR10, 0x2, UPT ;  /* 0x000000020a00788c */ /* 0x000fe4000bf26070 */
[----:B------:R-:W-:-:S04]  /*0230*/  UISETP.EQ.AND UP0, UPT, UR6, URZ, UP0 ;  /* 0x0000003f0600728c */ /* 0x000fc80008702270 */
[----:B------:R-:W-:-:S04]  /*0240*/  USEL UR14, URZ, 0x1, !UP0 ;  /* 0x000000013f0e7887 */ /* 0x000fc8000c000000 */
[----:B------:R-:W-:Y:S01]  /*0250*/  USEL UR14, UR14, 0x2, UP1 ;  /* 0x000000020e0e7887 */ /* 0x000fe20008800000 */
[----:B0-----:R-:W-:-:S13]  /*0260*/  ISETP.NE.AND P0, PT, R3, RZ, PT ;  /* 0x000000ff0300720c */ /* 0x001fda0003f05270 */
[----:B------:R-:W-:Y:S05]  /*0270*/  @P0 BRA `(.L_x_2) ;  /* 0x0000000000680947 */ /* 0x000fea0003800000 */
[----:B------:R-:W0:Y:S01]  /*0280*/  S2UR UR9, SR_CgaCtaId ;  /* 0x00000000000979c3 */ /* 0x000e220000008800 */
[----:B------:R-:W-:Y:S01]  /*0290*/  UMOV UR4, 0x400 ;  /* 0x0000040000047882 */ /* 0x000fe20000000000 */
[----:B------:R-:W-:Y:S01]  /*02a0*/  UMOV UR5, 0x1 ;  /* 0x0000000100057882 */ /* 0x000fe20000000000 */
[----:B------:R-:W-:Y:S01]  /*02b0*/  UMOV UR6, 0x4 ;  /* 0x0000000400067882 */ /* 0x000fe20000000000 */
[----:B------:R-:W-:Y:S01]  /*02c0*/  ELECT P0, URZ, PT ;  /* 0x00000000003f782f */ /* 0x000fe20003800000 */
[----:B------:R-:W-:-:S04]  /*02d0*/  UIADD3 UR6, -UR6, 0x100000, URZ ;  /* 0x0010000006067890 */ /* 0x000fc8000fffe13f */
[----:B------:R-:W-:Y:S02]  /*02e0*/  USHF.L.U32 UR7, UR6, 0xb, URZ ;  /* 0x0000000b06077899 */ /* 0x000fe4000800063f */
[----:B------:R-:W-:Y:S02]  /*02f0*/  USHF.L.U32 UR6, UR6, 0x1, URZ ;  /* 0x0000000106067899 */ /* 0x000fe4000800063f */
[----:B0-----:R-:W-:Y:S02]  /*0300*/  ULEA UR9, UR9, UR4, 0x18 ;  /* 0x0000000409097291 */ /* 0x001fe4000f8ec03f */
[----:B------:R-:W-:-:S04]  /*0310*/  UIADD3 UR4, -UR5, 0x100000, URZ ;  /* 0x0010000005047890 */ /* 0x000fc8000fffe13f */
[----:B------:R-:W-:Y:S02]  /*0320*/  USHF.L.U32 UR5, UR4, 0xb, URZ ;  /* 0x0000000b04057899 */ /* 0x000fe4000800063f */
[----:B------:R-:W-:Y:S01]  /*0330*/  USHF.L.U32 UR4, UR4, 0x1, URZ ;  /* 0x0000000104047899 */ /* 0x000fe2000800063f */
[----:B------:R-:W0:Y:S11]  /*0340*/  FENCE.VIEW.ASYNC.S ;  /* 0x00000000000073c6 */ /* 0x000e360000000000 */
[----:B0-----:R0:W1:Y:S01]  /*0350*/  SYNCS.EXCH.64 URZ, [UR9], UR4 ;  /* 0x00000004093f75b2 */ /* 0x0010620008000100 */
[----:B------:R0:W2:Y:S01]  /*0360*/  SYNCS.EXCH.64 URZ, [UR9+0x30], UR6 ;  /* 0x00003006093f75b2 */ /* 0x0000a20008000100 */
[----:B------:R0:W3:Y:S01]  /*0370*/  SYNCS.EXCH.64 URZ, [UR9+0x8], UR4 ;  /* 0x00000804093f75b2 */ /* 0x0000e20008000100 */
[----:B------:R0:W4:Y:S01]  /*0380*/  SYNCS.EXCH.64 URZ, [UR9+0x38], UR6 ;  /* 0x00003806093f75b2 */ /* 0x0001220008000100 */
[----:B------:R0:W0:Y:S01]  /*0390*/  SYNCS.EXCH.64 URZ, [UR9+0x10], UR4 ;  /* 0x00001004093f75b2 */ /* 0x0000220008000100 */
[----:B------:R0:W0:Y:S01]  /*03a0*/  SYNCS.EXCH.64 URZ, [UR9+0x40], UR6 ;  /* 0x00004006093f75b2 */ /* 0x0000220008000100 */
[----:B------:R0:W0:Y:S01]  /*03b0*/  SYNCS.EXCH.64 URZ, [UR9+0x18], UR4 ;  /* 0x00001804093f75b2 */ /* 0x0000220008000100 */
[----:B------:R0:W0:Y:S01]  /*03c0*/  SYNCS.EXCH.64 URZ, [UR9+0x48], UR6 ;  /* 0x00004806093f75b2 */ /* 0x0000220008000100 */
[----:B------:R0:W0:Y:S01]  /*03d0*/  SYNCS.EXCH.64 URZ, [UR9+0x20], UR4 ;  /* 0x00002004093f75b2 */ /* 0x0000220008000100 */
[----:B------:R0:W0:Y:S01]  /*03e0*/  SYNCS.EXCH.64 URZ, [UR9+0x50], UR6 ;  /* 0x00005006093f75b2 */ /* 0x0000220008000100 */
[----:B------:R0:W0:Y:S01]  /*03f0*/  SYNCS.EXCH.64 URZ, [UR9+0x28], UR4 ;  /* 0x00002804093f75b2 */ /* 0x0000220008000100 */
[----:B------:R0:W0:Y:S01]  /*0400*/  SYNCS.EXCH.64 URZ, [UR9+0x58], UR6 ;  /* 0x00005806093f75b2 */ /* 0x0000220008000100 */
[----:B------:R-:W-:Y:S01]  /*0410*/  NOP ;  /* 0x0000000000007918 */ /* 0x000fe20000000000 */
.L_x_2:
[----:B0-----:R-:W0:Y:S01]  /*0420*/  S2UR UR9, SR_CTAID.X ;  /* 0x00000000000979c3 */ /* 0x001e220000002500 */
[----:B------:R-:W-:Y:S01]  /*0430*/  SHF.R.S32.HI R2, RZ, 0x1f, R4 ;  /* 0x0000001fff027819 */ /* 0x000fe20000011404 */
[----:B------:R-:W5:Y:S01]  /*0440*/  SHFL.IDX PT, R0, R0, RZ, 0x1f ;  /* 0x00001fff00007589 */ /* 0x000f6200000e0000 */
[----:B------:R-:W-:Y:S01]  /*0450*/  ELECT P0, URZ, PT ;  /* 0x00000000003f782f */ /* 0x000fe20003800000 */
[----:B------:R-:W-:Y:S01]  /*0460*/  NOP ;  /* 0x0000000000007918 */ /* 0x000fe20000000000 */
[----:B------:R-:W-:Y:S01]  /*0470*/  LEA.HI R2, R2, R4, RZ, 0x7 ;  /* 0x0000000402027211 */ /* 0x000fe200078f38ff */
[----:B------:R-:W-:Y:S01]  /*0480*/  ULDC UR4, c[0x0][0x150] ;  /* 0x0000540000047ab9 */ /* 0x000fe20000000800 */
[----:B------:R-:W-:Y:S01]  /*0490*/  NOP ;  /* 0x0000000000007918 */ /* 0x000fe20000000000 */
[----:B------:R-:W1:Y:S01]  /*04a0*/  LDC R8, c[0x0][0x144] ;  /* 0x00005100ff087b82 */ /* 0x000e620000000800 */
[----:B------:R-:W-:-:S05]  /*04b0*/  LOP3.LUT R2, R2, 0xffffff80, RZ, 0xc0, !PT ;  /* 0xffffff8002027812 */ /* 0x000fca00078ec0ff */
[----:B------:R-:W-:Y:S02]  /*04c0*/  IMAD.IADD R4, R4, 0x1, -R2 ;  /* 0x0000000104047824 */ /* 0x000fe400078e0a02 */
[----:B------:R-:W2:Y:S03]  /*04d0*/  S2R R2, SR_CTAID.Y ;  /* 0x0000000000027919 */ /* 0x000ea60000002600 */
[----:B------:R-:W-:-:S04]  /*04e0*/  SHF.R.S32.HI R5, RZ, 0x1f, R4 ;  /* 0x0000001fff057819 */ /* 0x000fc80000011404 */
[----:B------:R-:W-:Y:S02]  /*04f0*/  LEA.HI R5, R5, R4, RZ, 0x3 ;  /* 0x0000000405057211 */ /* 0x000fe400078f18ff */
[----:B0-----:R-:W-:Y:S02]  /*0500*/  I2FP.F32.U32 R6, UR9 ;  /* 0x0000000900067c45 */ /* 0x001fe40008201000 */
[----:B-----5:R-:W-:Y:S02]  /*0510*/  ISETP.NE.OR P0, PT, R0, RZ, !P0 ;  /* 0x000000ff0000720c */ /* 0x020fe40004705670 */
[--C-:B------:R-:W-:Y:S01]  /*0520*/  SHF.R.S32.HI R0, RZ, 0x3, R5.reuse ;  /* 0x00000003ff007819 */ /* 0x100fe20000011405 */
[----:B------:R-:W-:Y:S01]  /*0530*/  FMUL R7, R6, UR4 ;  /* 0x0000000406077c20 */ /* 0x000fe20008400000 */
[----:B------:R-:W-:Y:S01]  /*0540*/  SHF.R.S32.HI R5, RZ, 0x1f, R5 ;  /* 0x0000001fff057819 */ /* 0x000fe20000011405 */
[----:B------:R-:W-:Y:S01]  /*0550*/  ULDC UR4, c[0x0][0x154] ;  /* 0x0000550000047ab9 */ /* 0x000fe20000000800 */
[----:B------:R-:W-:-:S02]  /*0560*/  SHF.R.S32.HI R6, RZ, 0x1f, R3 ;  /* 0x0000001fff067819 */ /* 0x000fc40000011403 */
[----:B------:R-:W-:Y:S01]  /*0570*/  LEA.HI R5, R5, R0, RZ, 0x2 ;  /* 0x0000000005057211 */ /* 0x000fe200078f10ff */
[----:B------:R-:W0:Y:S01]  /*0580*/  F2I.U32.TRUNC.NTZ R7, R7 ;  /* 0x0000000700077305 */ /* 0x000e22000020f000 */
[----:B------:R-:W-:Y:S02]  /*0590*/  LEA.HI R6, R6, R3, RZ, 0x2 ;  /* 0x0000000306067211 */ /* 0x000fe400078f10ff */
[----:B------:R-:W-:Y:S01]  /*05a0*/  LOP3.LUT R5, R5, 0xfffffffc, RZ, 0xc0, !PT ;  /* 0xfffffffc05057812 */ /* 0x000fe200078ec0ff */
[----:B------:R-:W-:Y:S01]  /*05b0*/  VOTEU.ALL UP0, P0 ;  /* 0x00000000003f7886 */ /* 0x000fe20000000000 */
[----:B------:R-:W-:Y:S01]  /*05c0*/  LOP3.LUT R6, R6, 0x3ffffffc, RZ, 0xc0, !PT ;  /* 0x3ffffffc06067812 */ /* 0x000fe200078ec0ff */
[----:B------:R-:W-:Y:S02]  /*05d0*/  VOTEU.ALL UP1, P0 ;  /* 0x00000000003f7886 */ /* 0x000fe40000020000 */
[----:B------:R-:W-:Y:S01]  /*05e0*/  IMAD.IADD R5, R0, 0x1, -R5 ;  /* 0x0000000100057824 */ /* 0x000fe200078e0a05 */
[----:B------:R-:W5:Y:S01]  /*05f0*/  @!UP0 S2UR UR7, SR_CgaCtaId ;  /* 0x00000000000789c3 */ /* 0x000f620000008800 */
[----:B------:R-:W-:Y:S01]  /*0600*/  IMAD.IADD R6, R3, 0x1, -R6 ;  /* 0x0000000103067824 */ /* 0x000fe200078e0a06 */
[----:B------:R-:W-:Y:S01]  /*0610*/  @!UP0 UMOV UR6, 0x400 ;  /* 0x0000040000068882 */ /* 0x000fe20000000000 */
[----:B--2---:R-:W-:-:S03]  /*0620*/  I2FP.F32.U32 R9, R2 ;  /* 0x0000000200097245 */ /* 0x004fc60000201000 */
[----:B------:R-:W-:Y:S01]  /*0630*/  LEA R5, R6, R5, 0x2 ;  /* 0x0000000506057211 */ /* 0x000fe200078e10ff */
[----:B0-----:R-:W-:Y:S02]  /*0640*/  IMAD.MOV R11, RZ, RZ, -R7 ;  /* 0x000000ffff0b7224 */ /* 0x001fe400078e0a07 */
[----:B------:R-:W-:Y:S01]  /*0650*/  FMUL R9, R9, UR4 ;  /* 0x0000000409097c20 */ /* 0x000fe20008400000 */
[----:B------:R-:W-:Y:S01]  /*0660*/  UMOV UR4, 0x20 ;  /* 0x0000002000047882 */ /* 0x000fe20000000000 */
[----:B------:R-:W-:Y:S01]  /*0670*/  LEA.HI R6, R5, R5, RZ, 0x1 ;  /* 0x0000000505067211 */ /* 0x000fe200078f08ff */
[----:B-1----:R-:W-:Y:S01]  /*0680*/  IMAD R0, R8, R11, UR9 ;  /* 0x0000000908007e24 */ /* 0x002fe2000f8e020b */
[----:B------:R-:W-:-:S04]  /*0690*/  @!UP0 UIADD3 UR4, -UR4, 0x100000, URZ ;  /* 0x0010000004048890 */ /* 0x000fc8000fffe13f */
[----:B------:R-:W-:Y:S02]  /*06a0*/  @!UP0 USHF.L.U32 UR5, UR4, 0xb, URZ ;  /* 0x0000000b04058899 */ /* 0x000fe4000800063f */
[----:B------:R-:W-:Y:S01]  /*06b0*/  @!UP0 USHF.L.U32 UR4, UR4, 0x1, URZ ;  /* 0x0000000104048899 */ /* 0x000fe2000800063f */
[----:B------:R-:W0:Y:S01]  /*06c0*/  LDC R11, c[0x0][0x148] ;  /* 0x00005200ff0b7b82 */ /* 0x000e220000000800 */
[----:B------:R-:W-:Y:S01]  /*06d0*/  LOP3.LUT R6, R6, 0xfffffffe, RZ, 0xc0, !PT ;  /* 0xfffffffe06067812 */ /* 0x000fe200078ec0ff */
[----:B------:R-:W1:Y:S04]  /*06e0*/  F2I.U32.TRUNC.NTZ R9, R9 ;  /* 0x0000000900097305 */ /* 0x000e68000020f000 */
[C---:B------:R-:W-:Y:S02]  /*06f0*/  IMAD.IADD R7, R5.reuse, 0x1, -R6 ;  /* 0x0000000105077824 */ /* 0x040fe400078e0a06 */
[----:B------:R-:W-:Y:S01]  /*0700*/  IMAD.SHL.U32 R6, R5, 0x4, RZ ;  /* 0x0000000405067824 */ /* 0x000fe200078e00ff */
[----:B------:R-:W2:Y:S02]  /*0710*/  LDC R8, c[0x0][0x140] ;  /* 0x00005000ff087b82 */ /* 0x000ea40000000800 */
[----:B------:R-:W-:Y:S01]  /*0720*/  ISETP.NE.AND P2, PT, R7, R0, PT ;  /* 0x000000000700720c */ /* 0x000fe20003f45270 */
[----:B-----5:R-:W-:Y:S01]  /*0730*/  @!UP0 ULEA UR6, UR7, UR6, 0x18 ;  /* 0x0000000607068291 */ /* 0x020fe2000f8ec03f */
[----:B------:R-:W-:Y:S01]  /*0740*/  LOP3.LUT R10, R5, 0xc, R6, 0x78, !PT ;  /* 0x0000000c050a7812 */ /* 0x000fe200078e7806 */
[----:B------:R-:W-:Y:S01]  /*0750*/  VOTEU.ALL UP0, P0 ;  /* 0x00000000003f7886 */ /* 0x000fe20000000000 */
[----:B------:R-:W-:Y:S01]  /*0760*/  LOP3.LUT P0, RZ, R4, 0x7, RZ, 0xc0, !PT ;  /* 0x0000000704ff7812 */ /* 0x000fe2000780c0ff */
[----:B------:R-:W-:Y:S01]  /*0770*/  IMAD.MOV.U32 R4, RZ, RZ, 0x1 ;  /* 0x00000001ff047424 */ /* 0x000fe200078e00ff */
[----:B-1----:R-:W-:Y:S01]  /*0780*/  IADD3 R12, -R9, RZ, RZ ;  /* 0x000000ff090c7210 */ /* 0x002fe20007ffe1ff */
[----:B------:R1:W-:Y:S01]  /*0790*/  STL [R1+0x80], R10 ;  /* 0x0000800a01007387 */ /* 0x0003e20000100800 */
[----:B------:R-:W-:-:S05]  /*07a0*/  ISETP.LT.U32.AND P0, PT, R10, 0x2, !P0 ;  /* 0x000000020a00780c */ /* 0x000fca0004701070 */
[----:B------:R-:W-:Y:S01]  /*07b0*/  @P2 LEA.HI R5, R10, R10, RZ, 0x1 ;  /* 0x0000000a0a052211 */ /* 0x000fe200078f08ff */
[----:B0-----:R-:W-:Y:S01]  /*07c0*/  IMAD R6, R11, R12, R2 ;  /* 0x0000000c0b067224 */ /* 0x001fe200078e0202 */
[----:B------:R-:W0:Y:S02]  /*07d0*/  FENCE.VIEW.ASYNC.S ;  /* 0x00000000000073c6 */ /* 0x000e240000000000 */
[----:B0-----:R1:W0:Y:S01]  /*07e0*/  @!UP0 SYNCS.EXCH.64 URZ, [UR6+0x70], UR4 ;  /* 0x00007004063f85b2 */ /* 0x0012220008000100 */
[----:B------:R-:W-:-:S04]  /*07f0*/  @P2 SHF.R.S32.HI R5, RZ, 0x1, R5 ;  /* 0x00000001ff052819 */ /* 0x000fc80000011405 */
[----:B------:R-:W-:Y:S02]  /*0800*/  @P2 ISETP.NE.AND P3, PT, R5, R6, PT ;  /* 0x000000060500220c */ /* 0x000fe40003f65270 */
[----:B------:R-:W-:Y:S02]  /*0810*/  SEL R5, RZ, 0x1, !P0 ;  /* 0x00000001ff057807 */ /* 0x000fe40004000000 */
[----:B------:R-:W-:Y:S02]  /*0820*/  @P2 SEL R4, RZ, 0x1, P3 ;  /* 0x00000001ff042807 */ /* 0x000fe40001800000 */
[----:B--2---:R-:W-:Y:S01]  /*0830*/  ISETP.EQ.U32.AND P4, PT, R8, 0x1, PT ;  /* 0x000000010800780c */ /* 0x004fe20003f82070 */
[----:B------:R1:W-:Y:S01]  /*0840*/  STL [R1+0x88], R5 ;  /* 0x0000880501007387 */ /* 0x0003e20000100800 */
[----:B------:R1:W2:Y:S03]  /*0850*/  @!UP1 SYNCS.EXCH.64 URZ, [UR6+0x78], UR4 ;  /* 0x00007804063f95b2 */ /* 0x0002a60008000100 */
[----:B------:R1:W-:Y:S01]  /*0860*/  STL [R1+0x84], R4 ;  /* 0x0000840401007387 */ /* 0x0003e20000100800 */
[----:B------:R-:W-:-:S07]  /*0870*/  NOP ;  /* 0x0000000000007918 */ /* 0x000fce0000000000 */
[----:B0-----:R-:W-:Y:S05]  /*0880*/  @!P4 BRA `(.L_x_3) ;  /* 0x000000000008c947 */ /* 0x001fea0003800000 */
[----:B--234-:R-:W-:Y:S01]  /*0890*/  UCGABAR_ARV ;  /* 0x00000000000079c7 */ /* 0x01cfe20008000000 */
[----:B------:R-:W-:Y:S05]  /*08a0*/  BRA `(.L_x_4) ;  /* 0x0000000000047947 */ /* 0x000fea0003800000 */
.L_x_3:
[----:B--234-:R-:W-:Y:S01]  /*08b0*/  NOP ;  /* 0x0000000000007918 */ /* 0x01cfe20000000000 */
.L_x_4:
[----:B------:R-:W0:Y:S01]  /*08c0*/  LDC R3, c[0x0][0x75c] ;  /* 0x0001d700ff037b82 */ /* 0x000e220000000800 */
[----:B-1----:R-:W-:Y:S02]  /*08d0*/  IMAD.U32 R4, RZ, RZ, UR9 ;  /* 0x00000009ff047e24 */ /* 0x002fe4000f8e00ff */
[----:B------:R-:W-:Y:S01]  /*08e0*/  IMAD.MOV.U32 R5, RZ, RZ, RZ ;  /* 0x000000ffff057224 */ /* 0x000fe200078e00ff */
[----:B0-----:R-:W-:-:S13]  /*08f0*/  ISETP.NE.AND P3, PT, R3, 0x1, PT ;  /* 0x000000010300780c */ /* 0x001fda0003f65270 */
[----:B------:R-:W0:Y:S01]  /*0900*/  @P3 LDC R7, c[0x0][0x10] ;  /* 0x00000400ff073b82 */ /* 0x000e220000000800 */
[----:B------:R-:W-:Y:S01]  /*0910*/  @P3 IMAD.MOV.U32 R3, RZ, RZ, RZ ;  /* 0x000000ffff033224 */ /* 0x000fe200078e00ff */
[----:B------:R-:W-:-:S06]  /*0920*/  @P3 MOV R13, RZ ;  /* 0x000000ff000d3202 */ /* 0x000fcc0000000f00 */
[----:B------:R-:W1:Y:S01]  /*0930*/  @!P3 LDC R9, c[0x0][0xc] ;  /* 0x00000300ff09bb82 */ /* 0x000e620000000800 */
[----:B0-----:R-:W-:-:S04]  /*0940*/  @P3 IMAD.WIDE.U32 R6, R7, UR9, R2 ;  /* 0x0000000907063c25 */ /* 0x001fc8000f8e0002 */
[----:B------:R-:W-:Y:S02]  /*0950*/  @P3 IMAD.MOV.U32 R19, RZ, RZ, R6 ;  /* 0x000000ffff133224 */ /* 0x000fe400078e0006 */
[----:B------:R-:W-:Y:S02]  /*0960*/  @P3 IMAD.IADD R23, R7, 0x1, R13 ;  /* 0x0000000107173824 */ /* 0x000fe400078e020d */
[----:B-1----:R-:W-:-:S04]  /*0970*/  @!P3 IMAD.WIDE.U32 R4, R2, R9, R4 ;  /* 0x000000090204b225 */ /* 0x002fc800078e0004 */
[----:B------:R-:W-:Y:S01]  /*0980*/  @!P3 IMAD.MOV.U32 R23, RZ, RZ, R5 ;  /* 0x000000ffff17b224 */ /* 0x000fe200078e0005 */
[----:B------:R-:W-:-:S05]  /*0990*/  @!P3 MOV R19, R4 ;  /* 0x000000040013b202 */ /* 0x000fca0000000f00 */
[----:B------:R0:W-:Y:S04]  /*09a0*/  STL [R1+0x90], R19 ;  /* 0x0000901301007387 */ /* 0x0001e80000100800 */
[----:B------:R0:W-:Y:S01]  /*09b0*/  STL [R1+0x8c], R23 ;  /* 0x00008c1701007387 */ /* 0x0001e20000100800 */
[----:B------:R-:W-:Y:S05]  /*09c0*/  @!P4 BRA `(.L_x_5) ;  /* 0x00000000000cc947 */ /* 0x000fea0003800000 */
[----:B------:R-:W-:Y:S01]  /*09d0*/  UCGABAR_WAIT ;  /* 0x0000000000007dc7 */ /* 0x000fe20008000000 */
[----:B------:R-:W-:Y:S01]  /*09e0*/  CCTL.IVALL ;  /* 0x00000000ff00798f */ /* 0x000fe20002000000 */
[----:B------:R-:W-:Y:S05]  /*09f0*/  BRA `(.L_x_6) ;  /* 0x0000000000047947 */ /* 0x000fea0003800000 */
.L_x_5:
[----:B------:R-:W-:Y:S06]  /*0a00*/  BAR.SYNC.DEFER_BLOCKING 0x0 ;  /* 0x0000000000007b1d */ /* 0x000fec0000010000 */
.L_x_6:
[----:B------:R-:W-:Y:S05]  /*0a10*/  @!P1 BRA `(.L_x_7) ;  /* 0x000000cc00ec9947 */ /* 0x000fea0003800000 */
[----:B------:R-:W-:-:S06]  /*0a20*/  UISETP.GT.U32.AND UP0, UPT, UR10, 0x1, UPT ;  /* 0x000000010a00788c */ /* 0x000fcc000bf04070 */
[----:B------:R-:W-:-:S13]  /*0a30*/  PLOP3.LUT P0, PT, PT, PT, UP0, 0x80, 0x0 ;  /* 0x000000000000781c */ /* 0x000fda0003f0f008 */
[----:B------:R-:W-:Y:S05]  /*0a40*/  @P0 EXIT ;  /* 0x000000000000094d */ /* 0x000fea0003800000 */
[----:B------:R-:W-:Y:S01]  /*0a50*/  IMAD.MOV.U32 R6, RZ, RZ, -0x1 ;  /* 0xffffffffff067424 */ /* 0x000fe200078e00ff */
[----:B------:R-:W-:Y:S01]  /*0a60*/  ULDC.64 UR4, c[0x0][0x750] ;  /* 0x0001d40000047ab9 */ /* 0x000fe20000000a00 */
[----:B------:R-:W-:Y:S01]  /*0a70*/  IMAD.MOV.U32 R5, RZ, RZ, -0x1 ;  /* 0xffffffffff057424 */ /* 0x000fe200078e00ff */
[----:B------:R-:W-:Y:S01]  /*0a80*/  ISETP.GE.U32.AND P0, PT, R19, UR4, PT ;  /* 0x0000000413007c0c */ /* 0x000fe2000bf06070 */
[----:B------:R-:W-:Y:S01]  /*0a90*/  UMOV UR23, 0xffffffff ;  /* 0xffffffff00177882 */ /* 0x000fe20000000000 */
[----:B------:R1:W-:Y:S01]  /*0aa0*/  STL [R1+0xe0], R6 ;  /* 0x0000e00601007387 */ /* 0x0003e20000100800 */
[----:B------:R-:W-:Y:S02]  /*0ab0*/  PRMT R4, RZ, 0x7610, R4 ;  /* 0x00007610ff047816 */ /* 0x000fe40000000004 */
[----:B------:R-:W-:Y:S01]  /*0ac0*/  ISETP.GE.U32.AND.EX P0, PT, R23, UR5, PT, P0 ;  /* 0x0000000517007c0c */ /* 0x000fe2000bf06100 */
[----:B------:R1:W-:-:S12]  /*0ad0*/  STL [R1+0x94], R5 ;  /* 0x0000940501007387 */ /* 0x0003d80000100800 */
[----:B-1----:R-:W-:Y:S05]  /*0ae0*/  @P0 BRA `(.L_x_8) ;  /* 0x0000000400380947 */ /* 0x002fea0003800000 */
[----:B------:R-:W1:Y:S01]  /*0af0*/  LDC.64 R14, c[0x0][0x728] ;  /* 0x0001ca00ff0e7b82 */ /* 0x000e620000000a00 */
[----:B------:R-:W-:Y:S01]  /*0b00*/  MOV R4, R19 ;  /* 0x0000001300047202 */ /* 0x000fe20000000f00 */
[----:B------:R-:W-:-:S06]  /*0b10*/  IMAD.MOV.U32 R5, RZ, RZ, R23 ;  /* 0x000000ffff057224 */ /* 0x000fcc00078e0017 */
[----:B------:R-:W2:Y:S08]  /*0b20*/  LDC R10, c[0x0][0x730] ;  /* 0x0001cc00ff0a7b82 */ /* 0x000eb00000000800 */
[----:B------:R-:W3:Y:S01]  /*0b30*/  LDC.64 R16, c[0x0][0x720] ;  /* 0x0001c800ff107b82 */ /* 0x000ee20000000a00 */
[----:B-1----:R-:W-:-:S04]  /*0b40*/  ISETP.NE.U32.AND P0, PT, R14, RZ, PT ;  /* 0x000000ff0e00720c */ /* 0x002fc80003f05070 */
[----:B------:R-:W-:-:S13]  /*0b50*/  ISETP.NE.AND.EX P0, PT, R15, RZ, PT, P0 ;  /* 0x000000ff0f00720c */ /* 0x000fda0003f05300 */
[----:B--23--:R-:W-:Y:S05]  /*0b60*/  @!P0 BRA `(.L_x_9) ;  /* 0x0000000000288947 */ /* 0x00cfea0003800000 */
[----:B------:R-:W1:Y:S02]  /*0b70*/  LDC R9, c[0x0][0x734] ;  /* 0x0001cd00ff097b82 */ /* 0x000e640000000800 */
[----:B-1----:R-:W-:-:S05]  /*0b80*/  IADD3 R9, P0, R19, R9, RZ ;  /* 0x0000000913097210 */ /* 0x002fca0007f1e0ff */
[----:B------:R-:W-:-:S04]  /*0b90*/  IMAD.X R13, RZ, RZ, R23, P0 ;  /* 0x000000ffff0d7224 */ /* 0x000fc800000e0617 */
[----:B------:R-:W-:-:S04]  /*0ba0*/  IMAD.WIDE.U32 R4, R13, R14, RZ ;  /* 0x0000000e0d047225 */ /* 0x000fc800078e00ff */
[----:B------:R-:W-:-:S04]  /*0bb0*/  IMAD.WIDE.U32 R6, P0, R9, R15, R4 ;  /* 0x0000000f09067225 */ /* 0x000fc80007800004 */
[----:B------:R-:W-:Y:S01]  /*0bc0*/  IMAD.WIDE.U32 R4, R9, R14, RZ ;  /* 0x0000000e09047225 */ /* 0x000fe200078e00ff */
[----:B------:R-:W-:-:S03]  /*0bd0*/  MOV R8, R7 ;  /* 0x0000000700087202 */ /* 0x000fc60000000f00 */
[----:B------:R-:W-:Y:S01]  /*0be0*/  IMAD.X R9, RZ, RZ, RZ, P0 ;  /* 0x000000ffff097224 */ /* 0x000fe200000e06ff */
[----:B------:R-:W-:-:S05]  /*0bf0*/  IADD3 RZ, P0, R5, R6, RZ ;  /* 0x0000000605ff7210 */ /* 0x000fca0007f1e0ff */
[----:B------:R-:W-:-:S08]  /*0c00*/  IMAD.WIDE.U32.X R4, R13, R15, R8, P0 ;  /* 0x0000000f0d047225 */ /* 0x000fd000000e0408 */
.L_x_9:
[----:B------:R-:W1:Y:S01]  /*0c10*/  LDC.64 R20, c[0x0][0x740] ;  /* 0x0001d000ff147b82 */ /* 0x000e620000000a00 */
[-C--:B------:R-:W-:Y:S01]  /*0c20*/  SHF.R.U64 R22, R4, R10.reuse, R5 ;  /* 0x0000000a04167219 */ /* 0x080fe20000001205 */
[----:B------:R-:W-:Y:S01]  /*0c30*/  IMAD.MOV.U32 R4, RZ, RZ, R19 ;  /* 0x000000ffff047224 */ /* 0x000fe200078e0013 */
[----:B------:R-:W-:Y:S01]  /*0c40*/  SHF.R.U32.HI R3, RZ, R10, R5 ;  /* 0x0000000aff037219 */ /* 0x000fe20000011605 */
[----:B------:R-:W-:Y:S01]  /*0c50*/  IMAD.MOV.U32 R5, RZ, RZ, R23 ;  /* 0x000000ffff057224 */ /* 0x000fe200078e0017 */
[----:B------:R-:W-:Y:S01]  /*0c60*/  IADD3 R7, P0, RZ, -R22, RZ ;  /* 0x80000016ff077210 */ /* 0x000fe20007f1e0ff */
[----:B0-----:R-:W-:Y:S02]  /*0c70*/  IMAD R23, R11, R12, R2 ;  /* 0x0000000c0b177224 */ /* 0x001fe400078e0202 */
[----:B------:R-:W0:Y:S01]  /*0c80*/  LDC R8, c[0x0][0x718] ;  /* 0x0001c600ff087b82 */ /* 0x000e220000000800 */
[----:B------:R-:W-:Y:S02]  /*0c90*/  IMAD.MOV.U32 R11, RZ, RZ, 0x1 ;  /* 0x00000001ff0b7424 */ /* 0x000fe400078e00ff */
[----:B------:R-:W-:-:S02]  /*0ca0*/  IMAD.X R3, RZ, RZ, ~R3, P0 ;  /* 0x000000ffff037224 */ /* 0x000fc400000e0e03 */
[----:B------:R-:W-:-:S03]  /*0cb0*/  IMAD.WIDE.U32 R4, R7, R16, R4 ;  /* 0x0000001007047225 */ /* 0x000fc600078e0004 */
[----:B------:R-:W2:Y:S01]  /*0cc0*/  LDC R14, c[0x0][0x708] ;  /* 0x0001c200ff0e7b82 */ /* 0x000ea20000000800 */
[----:B------:R-:W-:-:S04]  /*0cd0*/  IMAD R6, R3, R16, RZ ;  /* 0x0000001003067224 */ /* 0x000fc800078e02ff */
[----:B------:R-:W-:-:S03]  /*0ce0*/  IMAD R3, R7, R17, R6 ;  /* 0x0000001107037224 */ /* 0x000fc600078e0206 */
[----:B------:R-:W3:Y:S01]  /*0cf0*/  LDC R18, c[0x0][0x758] ;  /* 0x0001d600ff127b82 */ /* 0x000ee20000000800 */
[----:B-1----:R-:W-:Y:S02]  /*0d00*/  ISETP.NE.U32.AND P0, PT, R20, RZ, PT ;  /* 0x000000ff1400720c */ /* 0x002fe40003f05070 */
[----:B------:R-:W-:Y:S01]  /*0d10*/  IADD3 R3, R5, R3, RZ ;  /* 0x0000000305037210 */ /* 0x000fe20007ffe0ff */
[----:B------:R-:W-:Y:S01]  /*0d20*/  IMAD.MOV.U32 R5, RZ, RZ, -0x1 ;  /* 0xffffffffff057424 */ /* 0x000fe200078e00ff */
[----:B------:R-:W-:-:S03]  /*0d30*/  ISETP.NE.AND.EX P0, PT, R21, RZ, PT, P0 ;  /* 0x000000ff1500720c */ /* 0x000fc60003f05300 */
[----:B------:R-:W1:Y:S01]  /*0d40*/  LDC R13, c[0x0][0x700] ;  /* 0x0001c000ff0d7b82 */ /* 0x000e620000000800 */
[-CC-:B0-----:R-:W-:Y:S02]  /*0d50*/  SHF.R.U64 R10, R4, R8.reuse, R3.reuse ;  /* 0x00000008040a7219 */ /* 0x181fe40000001203 */
[----:B------:R-:W-:-:S05]  /*0d60*/  SHF.R.U32.HI R3, RZ, R8, R3 ;  /* 0x00000008ff037219 */ /* 0x000fca0000011603 */
[----:B------:R-:W0:Y:S01]  /*0d70*/  LDC R15, c[0x0][0x748] ;  /* 0x0001d200ff0f7b82 */ /* 0x000e220000000800 */
[-CC-:B--2---:R-:W-:Y:S02]  /*0d80*/  SHF.R.U64 R19, R10, R14.reuse, R3.reuse ;  /* 0x0000000e0a137219 */ /* 0x184fe40000001203 */
[----:B------:R-:W-:-:S05]  /*0d90*/  SHF.R.U32.HI R3, RZ, R14, R3 ;  /* 0x0000000eff037219 */ /* 0x000fca0000011603 */
[----:B------:R-:W2:Y:S01]  /*0da0*/  LDC R17, c[0x0][0x738] ;  /* 0x0001ce00ff117b82 */ /* 0x000ea20000000800 */
[-C--:B---3--:R-:W-:Y:S02]  /*0db0*/  SHF.L.U32 R2, R5, R18.reuse, RZ ;  /* 0x0000001205027219 */ /* 0x088fe400000006ff */
[--C-:B------:R-:W-:Y:S02]  /*0dc0*/  SHF.R.U64 R12, R19, R18, R3.reuse ;  /* 0x00000012130c7219 */ /* 0x100fe40000001203 */
[----:B------:R-:W-:Y:S02]  /*0dd0*/  LOP3.LUT R8, RZ, R2, RZ, 0x33, !PT ;  /* 0x00000002ff087212 */ /* 0x000fe400078e33ff */
[----:B------:R-:W-:Y:S01]  /*0de0*/  SHF.R.U32.HI R3, RZ, R18, R3 ;  /* 0x00000012ff037219 */ /* 0x000fe20000011603 */
[----:B------:R-:W3:Y:S01]  /*0df0*/  LDC R16, c[0x0][0x710] ;  /* 0x0001c400ff107b82 */ /* 0x000ee20000000800 */
[----:B------:R-:W-:Y:S01]  /*0e00*/  IMAD.MOV.U32 R2, RZ, RZ, R12 ;  /* 0x000000ffff027224 */ /* 0x000fe200078e000c */
[----:B------:R-:W-:Y:S06]  /*0e10*/  @!P0 BRA `(.L_x_10) ;  /* 0x0000000000288947 */ /* 0x000fec0003800000 */
[----:B------:R-:W4:Y:S02]  /*0e20*/  LDC R7, c[0x0][0x74c] ;  /* 0x0001d300ff077b82 */ /* 0x000f240000000800 */
[----:B----4-:R-:W-:-:S04]  /*0e30*/  IADD3 R7, P0, R12, R7, RZ ;  /* 0x000000070c077210 */ /* 0x010fc80007f1e0ff */
[----:B------:R-:W-:-:S05]  /*0e40*/  IADD3.X R9, RZ, R3, RZ, P0, !PT ;  /* 0x00000003ff097210 */ /* 0x000fca00007fe4ff */
[----:B------:R-:W-:-:S04]  /*0e50*/  IMAD.WIDE.U32 R2, R9, R20, RZ ;  /* 0x0000001409027225 */ /* 0x000fc800078e00ff */
[----:B------:R-:W-:-:S04]  /*0e60*/  IMAD.WIDE.U32 R4, P0, R7, R21, R2 ;  /* 0x0000001507047225 */ /* 0x000fc80007800002 */
[----:B------:R-:W-:-:S04]  /*0e70*/  IMAD.WIDE.U32 R2, R7, R20, RZ ;  /* 0x0000001407027225 */ /* 0x000fc800078e00ff */
[----:B------:R-:W-:Y:S01]  /*0e80*/  IMAD.X R7, RZ, RZ, RZ, P0 ;  /* 0x000000ffff077224 */ /* 0x000fe200000e06ff */
[----:B------:R-:W-:Y:S01]  /*0e90*/  IADD3 RZ, P0, R3, R4, RZ ;  /* 0x0000000403ff7210 */ /* 0x000fe20007f1e0ff */
[----:B------:R-:W-:-:S04]  /*0ea0*/  IMAD.MOV.U32 R6, RZ, RZ, R5 ;  /* 0x000000ffff067224 */ /* 0x000fc800078e0005 */
[----:B------:R-:W-:-:S08]  /*0eb0*/  IMAD.WIDE.U32.X R2, R9, R21, R6, P0 ;  /* 0x0000001509027225 */ /* 0x000fd000000e0406 */
.L_x_10:
[----:B0-----:R-:W-:Y:S01]  /*0ec0*/  SHF.R.U64 R4, R2, R15, R3 ;  /* 0x0000000f02047219 */ /* 0x001fe20000001203 */
[----:B-1----:R-:W-:Y:S01]  /*0ed0*/  VIADD R5, R13, 0xffffffff ;  /* 0xffffffff0d057836 */ /* 0x002fe20000000000 */
[----:B------:R-:W-:Y:S02]  /*0ee0*/  SHF.L.U32 R2, R11, R18, RZ ;  /* 0x000000120b027219 */ /* 0x000fe400000006ff */
[----:B------:R-:W-:Y:S02]  /*0ef0*/  LOP3.LUT R3, R19, R8, RZ, 0xc0, !PT ;  /* 0x0000000813037212 */ /* 0x000fe400078ec0ff */
[----:B------:R-:W-:Y:S02]  /*0f00*/  IADD3 R6, -R4, RZ, RZ ;  /* 0x000000ff04067210 */ /* 0x000fe40007ffe1ff */
[----:B------:R-:W-:Y:S01]  /*0f10*/  SEL R0, R0, R23, !P3 ;  /* 0x0000001700007207 */ /* 0x000fe20005800000 */
[----:B------:R-:W-:Y:S01]  /*0f20*/  IMAD R3, R2, R4, R3 ;  /* 0x0000000402037224 */ /* 0x000fe200078e0203 */
[----:B------:R-:W-:Y:S01]  /*0f30*/  LOP3.LUT R5, R10, R5, RZ, 0xc0, !PT ;  /* 0x000000050a057212 */ /* 0x000fe200078ec0ff */
[----:B--2---:R-:W-:Y:S01]  /*0f40*/  IMAD R2, R6, R17, R12 ;  /* 0x0000001106027224 */ /* 0x004fe200078e020c */
[----:B------:R-:W-:Y:S01]  /*0f50*/  R2UR UR23, R22 ;  /* 0x00000000161772ca */ /* 0x000fe200000e0000 */
[----:B---3--:R-:W-:-:S02]  /*0f60*/  IMAD R0, R3, R16, R0 ;  /* 0x0000001003007224 */ /* 0x008fc400078e0200 */
[----:B------:R-:W-:Y:S02]  /*0f70*/  IMAD R3, R2, R13, R5 ;  /* 0x0000000d02037224 */ /* 0x000fe400078e0205 */
[----:B------:R-:W-:-:S03]  /*0f80*/  IMAD.MOV.U32 R4, RZ, RZ, 0x1 ;  /* 0x00000001ff047424 */ /* 0x000fc600078e00ff */
[----:B------:R-:W-:Y:S02]  /*0f90*/  SEL R2, R3, R0, !P3 ;  /* 0x0000000003027207 */ /* 0x000fe40005800000 */
[----:B------:R-:W-:-:S03]  /*0fa0*/  SEL R0, R0, R3, !P3 ;  /* 0x0000000300007207 */ /* 0x000fc60005800000 */
[----:B------:R1:W-:Y:S04]  /*0fb0*/  STL [R1+0x94], R2 ;  /* 0x0000940201007387 */ /* 0x0003e80000100800 */
[----:B------:R1:W-:Y:S02]  /*0fc0*/  STL [R1+0xe0], R0 ;  /* 0x0000e00001007387 */ /* 0x0003e40000100800 */
.L_x_8:
[----:B------:R-:W-:-:S08]  /*0fd0*/  NOP ;  /* 0x0000000000007918 */ /* 0x000fd00000000000 */
[----:B------:R-:W2:Y:S02]  /*0fe0*/  USETMAXREG.TRY_ALLOC.CTAPOOL UP0, 0xe8 ;  /* 0x000000e8000079c8 */ /* 0x000ea40008000600 */
[----:B--2---:R-:W-:-:S13]  /*0ff0*/  PLOP3.LUT P0, PT, PT, PT, UP0, 0x80, 0x0 ;  /* 0x000000000000781c */ /* 0x004fda0003f0f008 */
[----:B------:R-:W-:Y:S05]  /*1000*/  @!P0 BRA `(.L_x_8) ;  /* 0xfffffffc00f08947 */ /* 0x000fea000383ffff */
[----:B------:R-:W-:Y:S01]  /*1010*/  ULDC.64 UR4, c[0x0][0x698] ;  /* 0x0001a60000047ab9 */ /* 0x000fe20000000a00 */
[----:B------:R-:W-:Y:S01]  /*1020*/  ULDC.64 UR16, c[0x0][0x208] ;  /* 0x0000820000107ab9 */ /* 0x000fe20000000a00 */
[----:B------:R-:W-:-:S04]  /*1030*/  ISETP.NE.U32.AND P0, PT, RZ, UR4, PT ;  /* 0x00000004ff007c0c */ /* 0x000fc8000bf05070 */
[----:B------:R-:W-:-:S13]  /*1040*/  ISETP.NE.AND.EX P0, PT, RZ, UR5, PT, P0 ;  /* 0x00000005ff007c0c */ /* 0x000fda000bf05300 */
[----:B------:R-:W-:Y:S05]  /*1050*/  @!P0 BRA `(.L_x_11) ;  /* 0x0000000000208947 */ /* 0x000fea0003800000 */
[----:B-1----:R-:W1:Y:S02]  /*1060*/  LDC.64 R2, c[0x0][0x698] ;  /* 0x0001a600ff027b82 */ /* 0x002e640000000a00 */
[----:B-1----:R-:W2:Y:S02]  /*1070*/  LDG.E.64 R2, desc[UR16][R2.64] ;  /* 0x0000001002027981 */ /* 0x002ea4000c1e1b00 */
[----:B--2---:R-:W-:-:S04]  /*1080*/  ISETP.NE.U32.AND P0, PT, R2, RZ, PT ;  /* 0x000000ff0200720c */ /* 0x004fc80003f05070 */
[----:B------:R-:W-:-:S13]  /*1090*/  ISETP.NE.AND.EX P0, PT, R3, RZ, PT, P0 ;  /* 0x000000ff0300720c */ /* 0x000fda0003f05300 */
[----:B------:R-:W-:Y:S05]  /*10a0*/  @!P0 BRA `(.L_x_11) ;  /* 0x00000000000c8947 */ /* 0x000fea0003800000 */
[----:B------:R-:W2:Y:S02]  /*10b0*/  LD.E R2, desc[UR16][R2.64] ;  /* 0x0000001002027980 */ /* 0x000ea4000c101900 */
[----:B--2---:R-:W-:Y:S01]  /*10c0*/  R2UR UR21, R2 ;  /* 0x00000000021572ca */ /* 0x004fe200000e0000 */
[----:B------:R-:W-:-:S14]  /*10d0*/  BRA `(.L_x_12) ;  /* 0x0000000000247947 */ /* 0x000fdc0003800000 */
.L_x_11:
[----:B------:R-:W-:Y:S02]  /*10e0*/  ULDC.64 UR4, c[0x0][0x688] ;  /* 0x0001a20000047ab9 */ /* 0x000fe40000000a00 */
[----:B------:R-:W-:-:S04]  /*10f0*/  ISETP.NE.U32.AND P0, PT, RZ, UR4, PT ;  /* 0x00000004ff007c0c */ /* 0x000fc8000bf05070 */
[----:B------:R-:W-:-:S13]  /*1100*/  ISETP.NE.AND.EX P0, PT, RZ, UR5, PT, P0 ;  /* 0x00000005ff007c0c */ /* 0x000fda000bf05300 */
[----:B------:R-:W-:Y:S05]  /*1110*/  @!P0 BRA `(.L_x_13) ;  /* 0x0000000000108947 */ /* 0x000fea0003800000 */
[----:B-1----:R-:W1:Y:S02]  /*1120*/  LDC.64 R2, c[0x0][0x688] ;  /* 0x0001a200ff027b82 */ /* 0x002e640000000a00 */
[----:B-1----:R-:W2:Y:S02]  /*1130*/  LDG.E R2, desc[UR16][R2.64] ;  /* 0x0000001002027981 */ /* 0x002ea4000c1e1900 */
[----:B--2---:R-:W-:Y:S01]  /*1140*/  R2UR UR21, R2 ;  /* 0x00000000021572ca */ /* 0x004fe200000e0000 */
[----:B------:R-:W-:-:S14]  /*1150*/  BRA `(.L_x_12) ;  /* 0x0000000000047947 */ /* 0x000fdc0003800000 */
.L_x_13:
[----:B------:R-:W-:-:S05]  /*1160*/  ULDC UR21, c[0x0][0x680] ;  /* 0x0001a00000157ab9 */ /* 0x000fca0000000800 */
.L_x_12:
[----:B------:R-:W-:Y:S02]  /*1170*/  ULDC.64 UR4, c[0x0][0x6a0] ;  /* 0x0001a80000047ab9 */ /* 0x000fe40000000a00 */
        /* <DEDUP_REMOVED lines=11> */
.L_x_14:
        /* <DEDUP_REMOVED lines=8> */
.L_x_16:
[----:B------:R-:W-:-:S05]  /*12b0*/  ULDC UR22, c[0x0][0x684] ;  /* 0x0001a10000167ab9 */ /* 0x000fca0000000800 */
.L_x_15:
[----:B------:R-:W-:-:S13]  /*12c0*/  LOP3.LUT P0, RZ, R4, 0xff, RZ, 0xc0, !PT ;  /* 0x000000ff04ff7812 */ /* 0x000fda000780c0ff */
[----:B------:R-:W-:Y:S05]  /*12d0*/  @!P0 EXIT ;  /* 0x000000000000894d */ /* 0x000fea0003800000 */
[----:B------:R-:W-:Y:S01]  /*12e0*/  ULDC UR4, c[0x0][0x28c] ;  /* 0x0000a30000047ab9 */ /* 0x000fe20000000800 */
[----:B------:R-:W-:Y:S02]  /*12f0*/  ULOP3.LUT UR24, UR14, 0x1, URZ, 0xfc, !UPT ;  /* 0x000000010e187892 */ /* 0x000fe4000f8efc3f */
[----:B------:R-:W-:-:S04]  /*1300*/  UIADD3 UR4, UR4, 0x7f, URZ ;  /* 0x0000007f04047890 */ /* 0x000fc8000fffe03f */
[----:B------:R-:W-:-:S04]  /*1310*/  USHF.R.S32.HI UR5, URZ, 0x1f, UR4 ;  /* 0x0000001f3f057899 */ /* 0x000fc80008011404 */
[----:B------:R-:W-:-:S03]  /*1320*/  ULEA.HI UR5, UR5, UR4, URZ, 0x7 ;  /* 0x0000000405057291 */ /* 0x000fc6000f8f383f */
[----:B------:R-:W-:Y:S01]  /*1330*/  UMOV UR4, URZ ;  /* 0x0000003f00047c82 */ /* 0x000fe20008000000 */
[----:B------:R-:W-:-:S03]  /*1340*/  USHF.R.S32.HI UR12, URZ, 0x7, UR5 ;  /* 0x000000073f0c7899 */ /* 0x000fc60008011405 */
[----:B------:R-:W-:-:S09]  /*1350*/  UMOV UR5, URZ ;  /* 0x0000003f00057c82 */ /* 0x000fd20008000000 */
.L_x_283:
[----:B-1----:R-:W1:Y:S01]  /*1360*/  S2R R0, SR_TID.X ;  /* 0x0000000000007919 */ /* 0x002e620000002100 */
[----:B------:R-:W-:Y:S01]  /*1370*/  UISETP.LT.AND UP0, UPT, URZ, UR12, UPT ;  /* 0x0000000c3f00728c */ /* 0x000fe2000bf01270 */
[----:B------:R-:W-:Y:S02]  /*1380*/  CS2R R4, SRZ ;  /* 0x0000000000047805 */ /* 0x000fe4000001ff00 */
[----:B------:R-:W-:Y:S01]  /*1390*/  CS2R R6, SRZ ;  /* 0x0000000000067805 */ /* 0x000fe2000001ff00 */
[----:B------:R-:W-:Y:S01]  /*13a0*/  STL [R1+0x7c], RZ ;  /* 0x00007cff01007387 */ /* 0x000fe20000100800 */
[----:B------:R-:W-:Y:S01]  /*13b0*/  USEL UR6, URZ, UR12, UP0 ;  /* 0x0000000c3f067287 */ /* 0x000fe20008000000 */
[----:B------:R-:W-:Y:S02]  /*13c0*/  CS2R R8, SRZ ;  /* 0x0000000000087805 */ /* 0x000fe4000001ff00 */
[----:B---3--:R-:W-:Y:S01]  /*13d0*/  CS2R R10, SRZ ;  /* 0x00000000000a7805 */ /* 0x008fe2000001ff00 */
[----:B------:R-:W-:Y:S01]  /*13e0*/  STL [R1+0x78], RZ ;  /* 0x000078ff01007387 */ /* 0x000fe20000100800 */
[----:B------:R-:W-:Y:S01]  /*13f0*/  UIADD3 UR7, UR12, -UR6, URZ ;  /* 0x800000060c077290 */ /* 0x000fe2000fffe03f */
[----:B------:R-:W-:-:S02]  /*1400*/  CS2R R12, SRZ ;  /* 0x00000000000c7805 */ /* 0x000fc4000001ff00 */
[----:B------:R-:W-:Y:S01]  /*1410*/  CS2R R14, SRZ ;  /* 0x00000000000e7805 */ /* 0x000fe2000001ff00 */
[----:B------:R-:W-:Y:S01]  /*1420*/  STL [R1+0x74], RZ ;  /* 0x000074ff01007387 */ /* 0x000fe20000100800 */
[----:B------:R-:W-:Y:S01]  /*1430*/  UISETP.GE.AND UP0, UPT, UR7, 0x1, UPT ;  /* 0x000000010700788c */ /* 0x000fe2000bf06270 */
[----:B------:R-:W-:Y:S01]  /*1440*/  CS2R R16, SRZ ;  /* 0x0000000000107805 */ /* 0x000fe2000001ff00 */
[----:B------:R-:W-:Y:S01]  /*1450*/  UMOV UR6, URZ ;  /* 0x0000003f00067c82 */ /* 0x000fe20008000000 */
[----:B------:R-:W-:Y:S01]  /*1460*/  STL [R1+0x70], RZ ;  /* 0x000070ff01007387 */ /* 0x000fe20000100800 */
[----:B0-----:R-:W-:Y:S02]  /*1470*/  CS2R R18, SRZ ;  /* 0x0000000000127805 */ /* 0x001fe4000001ff00 */
[----:B------:R-:W-:Y:S02]  /*1480*/  CS2R R20, SRZ ;  /* 0x0000000000147805 */ /* 0x000fe4000001ff00 */
[----:B------:R-:W-:Y:S01]  /*1490*/  PLOP3.LUT P0, PT, PT, PT, UP0, 0x80, 0x0 ;  /* 0x000000000000781c */ /* 0x000fe20003f0f008 */
[----:B------:R-:W-:Y:S01]  /*14a0*/  STL [R1+0x6c], RZ ;  /* 0x00006cff01007387 */ /* 0x000fe20000100800 */
[----:B------:R-:W-:-:S02]  /*14b0*/  CS2R R22, SRZ ;  /* 0x0000000000167805 */ /* 0x000fc4000001ff00 */
[----:B------:R-:W-:Y:S02]  /*14c0*/  CS2R R156, SRZ ;  /* 0x00000000009c7805 */ /* 0x000fe4000001ff00 */
[----:B------:R-:W-:Y:S01]  /*14d0*/  CS2R R158, SRZ ;  /* 0x00000000009e7805 */ /* 0x000fe2000001ff00 */
[----:B------:R-:W-:Y:S01]  /*14e0*/  STL [R1+0x68], RZ ;  /* 0x000068ff01007387 */ /* 0x000fe20000100800 */
[----:B------:R-:W-:Y:S02]  /*14f0*/  CS2R R160, SRZ ;  /* 0x0000000000a07805 */ /* 0x000fe4000001ff00 */
[----:B------:R-:W-:Y:S02]  /*1500*/  CS2R R162, SRZ ;  /* 0x0000000000a27805 */ /* 0x000fe4000001ff00 */
[----:B------:R-:W-:Y:S01]  /*1510*/  CS2R R164, SRZ ;  /* 0x0000000000a47805 */ /* 0x000fe2000001ff00 */
[----:B------:R-:W-:Y:S01]  /*1520*/  STL [R1+0x64], RZ ;  /* 0x000064ff01007387 */ /* 0x000fe20000100800 */
[----:B------:R-:W-:-:S02]  /*1530*/  CS2R R166, SRZ ;  /* 0x0000000000a67805 */ /* 0x000fc4000001ff00 */
[----:B------:R-:W-:Y:S02]  /*1540*/  CS2R R168, SRZ ;  /* 0x0000000000a87805 */ /* 0x000fe4000001ff00 */
[----:B------:R-:W-:Y:S01]  /*1550*/  CS2R R170, SRZ ;  /* 0x0000000000aa7805 */ /* 0x000fe2000001ff00 */
[----:B------:R-:W-:Y:S01]  /*1560*/  STL [R1+0x60], RZ ;  /* 0x000060ff01007387 */ /* 0x000fe20000100800 */
[----:B-1----:R-:W-:Y:S02]  /*1570*/  LOP3.LUT R0, R0, 0x80, RZ, 0xc0, !PT ;  /* 0x0000008000007812 */ /* 0x002fe400078ec0ff */
[----:B------:R-:W-:Y:S02]  /*1580*/  CS2R R172, SRZ ;  /* 0x0000000000ac7805 */ /* 0x000fe4000001ff00 */
[----:B------:R-:W-:Y:S01]  /*1590*/  CS2R R174, SRZ ;  /* 0x0000000000ae7805 */ /* 0x000fe2000001ff00 */
[----:B------:R-:W-:Y:S01]  /*15a0*/  STL [R1+0x5c], RZ ;  /* 0x00005cff01007387 */ /* 0x000fe20000100800 */
[----:B------:R-:W-:Y:S01]  /*15b0*/  SHF.R.U32.HI R2, RZ, 0x7, R0 ;  /* 0x00000007ff027819 */ /* 0x000fe20000011600 */
[----:B------:R-:W-:Y:S01]  /*15c0*/  IMAD.MOV.U32 R0, RZ, RZ, RZ ;  /* 0x000000ffff007224 */ /* 0x000fe200078e00ff */
[----:B------:R-:W-:Y:S01]  /*15d0*/  CS2R R176, SRZ ;  /* 0x0000000000b07805 */ /* 0x000fe2000001ff00 */
        /* <DEDUP_REMOVED lines=29> */
[----:B-----5:R-:W-:Y:S02]  /*17b0*/  CS2R R220, SRZ ;  /* 0x0000000000dc7805 */ /* 0x020fe4000001ff00 */
[----:B------:R-:W-:Y:S02]  /*17c0*/  CS2R R222, SRZ ;  /* 0x0000000000de7805 */ /* 0x000fe4000001ff00 */
[----:B------:R-:W-:Y:S01]  /*17d0*/  CS2R R224, SRZ ;  /* 0x0000000000e07805 */ /* 0x000fe2000001ff00 */
[----:B------:R-:W-:Y:S01]  /*17e0*/  STL [R1+0x38], RZ ;  /* 0x000038ff01007387 */ /* 0x000fe20000100800 */
[----:B------:R-:W-:Y:S01]  /*17f0*/  CS2R R226, SRZ ;  /* 0x0000000000e27805 */ /* 0x000fe2000001ff00 */
        /* <DEDUP_REMOVED lines=26> */
[----:B------:R-:W0:Y:S01]  /*19a0*/  SHFL.IDX PT, R2, R2, RZ, 0x1f ;  /* 0x00001fff02027589 */ /* 0x000e2200000e0000 */
[----:B------:R-:W-:-:S02]  /*19b0*/  CS2R R126, SRZ ;  /* 0x00000000007e7805 */ /* 0x000fc4000001ff00 */
[----:B------:R-:W-:Y:S02]  /*19c0*/  CS2R R128, SRZ ;  /* 0x0000000000807805 */ /* 0x000fe4000001ff00 */
[----:B------:R-:W-:Y:S01]  /*19d0*/  CS2R R130, SRZ ;  /* 0x0000000000827805 */ /* 0x000fe2000001ff00 */
[----:B------:R1:W-:Y:S01]  /*19e0*/  STL [R1+0x1c], RZ ;  /* 0x00001cff01007387 */ /* 0x0003e20000100800 */
[----:B------:R-:W-:Y:S02]  /*19f0*/  CS2R R132, SRZ ;  /* 0x0000000000847805 */ /* 0x000fe4000001ff00 */
[----:B------:R-:W-:Y:S02]  /*1a00*/  CS2R R134, SRZ ;  /* 0x0000000000867805 */ /* 0x000fe4000001ff00 */
[----:B------:R-:W-:Y:S01]  /*1a10*/  CS2R R136, SRZ ;  /* 0x0000000000887805 */ /* 0x000fe2000001ff00 */
[----:B------:R1:W-:Y:S01]  /*1a20*/  STL [R1+0x18], RZ ;  /* 0x000018ff01007387 */ /* 0x0003e20000100800 */
        /* <DEDUP_REMOVED lines=16> */
[----:B0-----:R-:W-:-:S02]  /*1b30*/  R2UR UR8, R2 ;  /* 0x00000000020872ca */ /* 0x001fc400000e0000 */
[----:B--2---:R-:W-:Y:S02]  /*1b40*/  CS2R R2, SRZ ;  /* 0x0000000000027805 */ /* 0x004fe4000001ff00 */
[----:B------:R-:W-:Y:S01]  /*1b50*/  CS2R R34, SRZ ;  /* 0x0000000000227805 */ /* 0x000fe2000001ff00 */
[----:B------:R1:W-:Y:S01]  /*1b60*/  STL [R1+0x4], RZ ;  /* 0x000004ff01007387 */ /* 0x0003e20000100800 */
[----:B------:R-:W-:Y:S02]  /*1b70*/  CS2R R36, SRZ ;  /* 0x0000000000247805 */ /* 0x000fe4000001ff00 */
[----:B------:R-:W-:Y:S02]  /*1b80*/  CS2R R38, SRZ ;  /* 0x0000000000267805 */ /* 0x000fe4000001ff00 */
[----:B------:R-:W-:Y:S01]  /*1b90*/  CS2R R40, SRZ ;  /* 0x0000000000287805 */ /* 0x000fe2000001ff00 */
[----:B------:R1:W-:Y:S01]  /*1ba0*/  STL [R1], RZ ;  /* 0x000000ff01007387 */ /* 0x0003e20000100800 */
[----:B------:R-:W-:-:S02]  /*1bb0*/  CS2R R42, SRZ ;  /* 0x00000000002a7805 */ /* 0x000fc4000001ff00 */
[----:B------:R-:W-:Y:S02]  /*1bc0*/  CS2R R44, SRZ ;  /* 0x00000000002c7805 */ /* 0x000fe4000001ff00 */
[----:B------:R-:W-:Y:S02]  /*1bd0*/  CS2R R46, SRZ ;  /* 0x00000000002e7805 */ /* 0x000fe4000001ff00 */
[----:B------:R-:W-:Y:S02]  /*1be0*/  CS2R R48, SRZ ;  /* 0x0000000000307805 */ /* 0x000fe4000001ff00 */
[----:B------:R-:W-:Y:S02]  /*1bf0*/  CS2R R50, SRZ ;  /* 0x0000000000327805 */ /* 0x000fe4000001ff00 */
[----:B------:R-:W-:Y:S02]  /*1c00*/  CS2R R52, SRZ ;  /* 0x0000000000347805 */ /* 0x000fe4000001ff00 */
[----:B------:R-:W-:-:S02]  /*1c10*/  CS2R R54, SRZ ;  /* 0x0000000000367805 */ /* 0x000fc4000001ff00 */
[----:B------:R-:W-:Y:S02]  /*1c20*/  CS2R R56, SRZ ;  /* 0x0000000000387805 */ /* 0x000fe4000001ff00 */
[----:B------:R-:W-:Y:S02]  /*1c30*/  CS2R R58, SRZ ;  /* 0x00000000003a7805 */ /* 0x000fe4000001ff00 */
[----:B------:R-:W-:Y:S02]  /*1c40*/  CS2R R60, SRZ ;  /* 0x00000000003c7805 */ /* 0x000fe4000001ff00 */
[----:B----4-:R-:W-:Y:S02]  /*1c50*/  CS2R R62, SRZ ;  /* 0x00000000003e7805 */ /* 0x010fe4000001ff00 */
[----:B------:R-:W-:Y:S02]  /*1c60*/  CS2R R64, SRZ ;  /* 0x0000000000407805 */ /* 0x000fe4000001ff00 */
        /* <DEDUP_REMOVED lines=10> */
[----:B------:R-:W-:Y:S01]  /*1d10*/  CS2R R86, SRZ ;  /* 0x0000000000567805 */ /* 0x000fe2000001ff00 */
[----:B-1----:R-:W-:Y:S06]  /*1d20*/  @!P0 BRA `(.L_x_17) ;  /* 0x00000014006c8947 */ /* 0x002fec0003800000 */
[----:B------:R-:W0:Y:S01]  /*1d30*/  S2UR UR10, SR_CgaCtaId ;  /* 0x00000000000a79c3 */ /* 0x000e220000008800 */
[----:B------:R-:W-:Y:S01]  /*1d40*/  ULEA.HI UR6, UR8, UR8, URZ, 0x1 ;  /* 0x0000000808067291 */ /* 0x000fe2000f8f083f */
[----:B------:R-:W-:Y:S01]  /*1d50*/  MOV R0, RZ ;  /* 0x000000ff00007202 */ /* 0x000fe20000000f00 */
[----:B------:R-:W-:Y:S01]  /*1d60*/  UMOV UR9, 0x400 ;  /* 0x0000040000097882 */ /* 0x000fe20000000000 */
[----:B------:R-:W-:Y:S01]  /*1d70*/  IMAD.U32 R229, RZ, RZ, UR4 ;  /* 0x00000004ffe57e24 */ /* 0x000fe2000f8e00ff */
[----:B------:R-:W-:Y:S01]  /*1d80*/  ULOP3.LUT UR6, UR6, 0xffffe, URZ, 0xc0, !UPT ;  /* 0x000ffffe06067892 */ /* 0x000fe2000f8ec03f */
[----:B------:R-:W-:Y:S01]  /*1d90*/  UMOV UR13, UR7 ;  /* 0x00000007000d7c82 */ /* 0x000fe20008000000 */
[----:B------:R-:W-:Y:S02]  /*1da0*/  UPLOP3.LUT UP0, UPT, UPT, UPT, UPT, 0x40, 0x0 ;  /* 0x000000000000789c */ /* 0x000fe40003f0e870 */
[----:B------:R-:W-:Y:S01]  /*1db0*/  UIADD3 UR6, UR8, -UR6, URZ ;  /* 0x8000000608067290 */ /* 0x000fe2000fffe03f */
[----:B------:R-:W-:Y:S01]  /*1dc0*/  UMOV UR18, UR5 ;  /* 0x0000000500127c82 */ /* 0x000fe20008000000 */
[----:B------:R-:W-:Y:S01]  /*1dd0*/  UMOV UR19, UR5 ;  /* 0x0000000500137c82 */ /* 0x000fe20008000000 */
[----:B------:R-:W-:Y:S01]  /*1de0*/  UMOV UR7, URZ ;  /* 0x0000003f00077c82 */ /* 0x000fe20008000000 */
[----:B------:R-:W-:Y:S01]  /*1df0*/  ULDC UR26, c[0x0][0x644] ;  /* 0x00019100001a7ab9 */ /* 0x000fe20000000800 */
[----:B0-----:R-:W-:-:S04]  /*1e00*/  ULEA UR9, UR10, UR9, 0x18 ;  /* 0x000000090a097291 */ /* 0x001fc8000f8ec03f */
[----:B------:R-:W-:-:S04]  /*1e10*/  ULEA UR6, UR6, UR9, 0xc ;  /* 0x0000000906067291 */ /* 0x000fc8000f8e603f */
[----:B------:R-:W-:-:S04]  /*1e20*/  UIADD3 UR6, UR6, 0x180, URZ ;  /* 0x0000018006067890 */ /* 0x000fc8000fffe03f */
[----:B------:R-:W-:-:S03]  /*1e30*/  USHF.R.U32.HI UR8, URZ, 0x4, UR6 ;  /* 0x000000043f087899 */ /* 0x000fc60008011606 */
[----:B------:R-:W-:Y:S01]  /*1e40*/  UMOV UR6, URZ ;  /* 0x0000003f00067c82 */ /* 0x000fe20008000000 */
[----:B------:R-:W-:-:S12]  /*1e50*/  ULOP3.LUT UR15, UR8, 0x3fff, URZ, 0xc0, !UPT ;  /* 0x00003fff080f7892 */ /* 0x000fd8000f8ec03f */
.L_x_25:
[----:B------:R-:W-:-:S06]  /*1e60*/  UISETP.NE.AND UP1, UPT, UR24, 0x3, UPT ;  /* 0x000000031800788c */ /* 0x000fcc000bf25270 */
[----:B------:R-:W-:-:S13]  /*1e70*/  PLOP3.LUT P1, PT, PT, PT, UP1, 0x80, 0x0 ;  /* 0x000000000000781c */ /* 0x000fda0003f2f018 */
[----:B-----5:R-:W-:Y:S05]  /*1e80*/  @!P1 BRA `(.L_x_18) ;  /* 0x0000000000049947 */ /* 0x020fea0003800000 */
[----:B------:R-:W-:Y:S01]  /*1e90*/  BPT.TRAP 0x1 ;  /* 0x000000040000795c */ /* 0x000fe20000300000 */
.L_x_18:
[----:B------:R-:W0:Y:S01]  /*1ea0*/  S2UR UR9, SR_CgaCtaId ;  /* 0x00000000000979c3 */ /* 0x000e220000008800 */
[----:B------:R-:W-:Y:S01]  /*1eb0*/  UMOV UR8, 0x400 ;  /* 0x0000040000087882 */ /* 0x000fe20000000000 */
[----:B------:R-:W-:Y:S01]  /*1ec0*/  SHF.L.U32 R152, R229, 0x1f, RZ ;  /* 0x0000001fe5987819 */ /* 0x000fe200000006ff */
[----:B0-----:R-:W-:-:S04]  /*1ed0*/  ULEA UR25, UR9, UR8, 0x18 ;  /* 0x0000000809197291 */ /* 0x001fc8000f8ec03f */
[----:B------:R-:W-:-:S09]  /*1ee0*/  ULEA UR8, UR18, UR25, 0x3 ;  /* 0x0000001912087291 */ /* 0x000fd2000f8e183f */
[----:B------:R0:W1:Y:S01]  /*1ef0*/  SYNCS.PHASECHK.TRANS64.TRYWAIT P0, [UR8], R152 ;  /* 0x00000098ff0075a7 */ /* 0x0000620008000148 */
[----:B------:R-:W-:Y:S05]  /*1f00*/  @!P1 BRA `(.L_x_19) ;  /* 0x0000000000049947 */ /* 0x000fea0003800000 */
[----:B------:R-:W-:Y:S01]  /*1f10*/  BPT.TRAP 0x1 ;  /* 0x000000040000795c */ /* 0x000fe20000300000 */
.L_x_19:
[----:B-1----:R-:W-:Y:S05]  /*1f20*/  @P0 BRA `(.L_x_20) ;  /* 0x0000000000080947 */ /* 0x002fea0003800000 */
[----:B------:R-:W1:Y:S02]  /*1f30*/  SYNCS.PHASECHK.TRANS64.TRYWAIT P0, [UR8], R152 ;  /* 0x00000098ff0075a7 */ /* 0x000e640008000148 */
[----:B-1----:R-:W-:Y:S05]  /*1f40*/  @!P0 BRA `(.L_x_21) ;  /* 0x000000d000b88947 */ /* 0x002fea0003800000 */
.L_x_20:
[----:B------:R2:W-:Y:S02]  /*1f50*/  STL [R1+0xe4], R0 ;  /* 0x0000e40001007387 */ /* 0x0005e40000100800 */
[----:B--2---:R-:W0:Y:S01]  /*1f60*/  S2R R0, SR_TID.X ;  /* 0x0000000000007919 */ /* 0x004e220000002100 */
[----:B------:R-:W-:Y:S02]  /*1f70*/  IMAD.U32 R155, RZ, RZ, UR18 ;  /* 0x00000012ff9b7e24 */ /* 0x000fe4000f8e00ff */
[C---:B01----:R-:W-:Y:S02]  /*1f80*/  IMAD.SHL.U32 R152, R0.reuse, 0x40, RZ ;  /* 0x0000004000987824 */ /* 0x043fe400078e00ff */
[----:B------:R-:W-:-:S03]  /*1f90*/  IMAD.SHL.U32 R153, R0, 0x400, RZ ;  /* 0x0000040000997824 */ /* 0x000fc600078e00ff */
[----:B------:R-:W-:-:S04]  /*1fa0*/  LOP3.LUT R152, R152, 0x3800, RZ, 0xc0, !PT ;  /* 0x0000380098987812 */ /* 0x000fc800078ec0ff */
[----:B------:R-:W-:Y:S02]  /*1fb0*/  LOP3.LUT R152, R152, 0x400, R153, 0xf8, !PT ;  /* 0x0000040098987812 */ /* 0x000fe400078ef899 */
[----:B------:R-:W-:-:S04]  /*1fc0*/  SHF.L.U32 R153, R0, 0x5, RZ ;  /* 0x0000000500997819 */ /* 0x000fc800000006ff */
[----:B------:R-:W-:Y:S01]  /*1fd0*/  LOP3.LUT R152, R152, 0x380, R153, 0xf8, !PT ;  /* 0x0000038098987812 */ /* 0x000fe200078ef899 */
[----:B------:R-:W-:Y:S02]  /*1fe0*/  IMAD.SHL.U32 R153, R0, 0x10, RZ ;  /* 0x0000001000997824 */ /* 0x000fe400078e00ff */
[----:B------:R0:W5:Y:S01]  /*1ff0*/  LDL.LU R0, [R1+0xe4] ;  /* 0x0000e40001007983 */ /* 0x0001620000300800 */
[----:B------:R-:W-:Y:S02]  /*2000*/  UIADD3 UR8, UR25, 0x18180, URZ ;  /* 0x0001818019087890 */ /* 0x000fe4000fffe03f */
[----:B------:R-:W-:Y:S01]  /*2010*/  LOP3.LUT R152, R152, 0x20, R153, 0xf8, !PT ;  /* 0x0000002098987812 */ /* 0x000fe200078ef899 */
[----:B------:R-:W-:Y:S02]  /*2020*/  USEL UR7, UR7, URZ, !UP0 ;  /* 0x0000003f07077287 */ /* 0x000fe4000c000000 */
[----:B------:R-:W-:Y:S01]  /*2030*/  USHF.R.U32.HI UR8, URZ, 0x4, UR8 ;  /* 0x000000043f087899 */ /* 0x000fe20008011608 */
[----:B------:R-:W-:Y:S01]  /*2040*/  SHF.R.U32.HI R152, RZ, 0x3, R152 ;  /* 0x00000003ff987819 */ /* 0x000fe20000011698 */
[----:B------:R-:W-:-:S02]  /*2050*/  ULOP3.LUT UR9, UR15, 0x10000, URZ, 0xfc, !UPT ;  /* 0x000100000f097892 */ /* 0x000fc4000f8efc3f */
[----:B------:R-:W-:Y:S02]  /*2060*/  ULOP3.LUT UR8, UR8, 0x3fff, URZ, 0xc0, !UPT ;  /* 0x00003fff08087892 */ /* 0x000fe4000f8ec03f */
[----:B------:R-:W-:Y:S01]  /*2070*/  IMAD R155, R155, 0x1000, R152 ;  /* 0x000010009b9b7824 */ /* 0x000fe200078e0298 */
[----:B------:R-:W-:Y:S02]  /*2080*/  UISETP.NE.U32.AND UP0, UPT, UR7, URZ, UPT ;  /* 0x0000003f0700728c */ /* 0x000fe4000bf05070 */
[----:B------:R-:W-:Y:S02]  /*2090*/  ULOP3.LUT UR8, UR8, 0x10000, URZ, 0xfc, !UPT ;  /* 0x0001000008087892 */ /* 0x000fe4000f8efc3f */
[----:B------:R-:W-:Y:S01]  /*20a0*/  LDS R152, [R155+UR25+0x30180] ;  /* 0x030180199b987984 */ /* 0x000fe20008000800 */
[----:B------:R-:W-:Y:S02]  /*20b0*/  ULEA UR7, UR18, UR9, 0xa ;  /* 0x0000000912077291 */ /* 0x000fe4000f8e503f */
[----:B------:R-:W-:Y:S01]  /*20c0*/  ULEA UR20, UR18, UR8, 0xa ;  /* 0x0000000812147291 */ /* 0x000fe2000f8e503f */
[----:B------:R-:W-:Y:S01]  /*20d0*/  LDS R153, [R155+UR25+0x30980] ;  /* 0x030980199b997984 */ /* 0x000fe20008000800 */
[----:B------:R-:W-:Y:S01]  /*20e0*/  UMOV UR9, 0x80000020 ;  /* 0x8000002000097882 */ /* 0x000fe20000000000 */
[----:B------:R-:W-:Y:S01]  /*20f0*/  UMOV UR11, 0x40000040 ;  /* 0x40000040000b7882 */ /* 0x000fe20000000000 */
[----:B------:R-:W-:Y:S01]  /*2100*/  UIADD3 UR6, UR6, 0x2, URZ ;  /* 0x0000000206067890 */ /* 0x000fe2000fffe03f */
[----:B------:R-:W-:Y:S01]  /*2110*/  LDS R154, [R155+UR25+0x30188] ;  /* 0x030188199b9a7984 */ /* 0x000fe20008000800 */
[----:B------:R-:W-:Y:S01]  /*2120*/  UMOV UR8, UR7 ;  /* 0x0000000700087c82 */ /* 0x000fe20008000000 */
[----:B------:R-:W-:-:S02]  /*2130*/  UMOV UR10, UR20 ;  /* 0x00000014000a7c82 */ /* 0x000fc40008000000 */
[----:B------:R-:W1:Y:S02]  /*2140*/  LDS R155, [R155+UR25+0x30988] ;  /* 0x030988199b9b7984 */ /* 0x000e640008000800 */
[----:B-1----:R-:W-:-:S06]  /*2150*/  WARPGROUP.ARRIVE ;  /* 0x00000000000079c5 */ /* 0x002fcc0000000000 */
[----:B------:R-:W-:Y:S01]  /*2160*/  QGMMA.SP.64x128x64.F32.E4M3.E4M3 R88, gdesc[UR8], R88, UP0, R152 ;  /* 0x05e09800085879f3 */ /* 0x000fe2000bf00a58 */
[----:B------:R-:W-:Y:S01]  /*2170*/  UIADD3 UR8, UR7, 0x200, URZ ;  /* 0x0000020007087890 */ /* 0x000fe2000fffe03f */
[----:B------:R-:W-:-:S14]  /*2180*/  UMOV UR9, 0x80000020 ;  /* 0x8000002000097882 */ /* 0x000fdc0000000000 */
[----:B------:R-:W-:Y:S01]  /*2190*/  QGMMA.SP.64x128x64.F32.E4M3.E4M3 R24, gdesc[UR8], R24, UP0, R153 ;  /* 0x05e09900081879f3 */ /* 0x000fe2000bf00a18 */
[----:B------:R-:W-:Y:S02]  /*21a0*/  UIADD3 UR8, UR7, 0x2, URZ ;  /* 0x0000000207087890 */ /* 0x000fe4000fffe03f */
[----:B------:R-:W-:Y:S01]  /*21b0*/  UIADD3 UR10, UR20, 0x4, URZ ;  /* 0x00000004140a7890 */ /* 0x000fe2000fffe03f */
[----:B------:R-:W-:Y:S01]  /*21c0*/  UMOV UR9, 0x80000020 ;  /* 0x8000002000097882 */ /* 0x000fe20000000000 */
[----:B------:R-:W-:Y:S01]  /*21d0*/  UMOV UR11, 0x40000040 ;  /* 0x40000040000b7882 */ /* 0x000fe20000000000 */
[----:B------:R-:W-:-:S10]  /*21e0*/  UISETP.NE.AND UP0, UPT, UR6, UR26, UPT ;  /* 0x0000001a0600728c */ /* 0x000fd4000bf05270 */
[----:B------:R-:W-:Y:S01]  /*21f0*/  QGMMA.SP.64x128x64.F32.E4M3.E4M3 R88, gdesc[UR8], R88, R154 ;  /* 0x05e09a00085879f3 */ /* 0x000fe20008700a58 */
[----:B------:R-:W-:Y:S01]  /*2200*/  UIADD3 UR8, UR7, 0x202, URZ ;  /* 0x0000020207087890 */ /* 0x000fe2000fffe03f */
[----:B------:R-:W-:Y:S01]  /*2210*/  UMOV UR9, 0x80000020 ;  /* 0x8000002000097882 */ /* 0x000fe20000000000 */
[----:B------:R-:W-:-:S04]  /*2220*/  USEL UR7, URZ, 0x1, UP0 ;  /* 0x000000013f077887 */ /* 0x000fc80008000000 */
[----:B------:R-:W-:-:S06]  /*2230*/  UISETP.NE.AND UP0, UPT, UR7, URZ, UPT ;  /* 0x0000003f0700728c */ /* 0x000fcc000bf05270 */
[----:B------:R-:W-:-:S03]  /*2240*/  PLOP3.LUT P0, PT, PT, PT, UP0, 0x80, 0x0 ;  /* 0x000000000000781c */ /* 0x000fc60003f0f008 */
[----:B------:R-:W-:Y:S03]  /*2250*/  QGMMA.SP.64x128x64.F32.E4M3.E4M3 R24, gdesc[UR8], R24, R155, gsb0 ;  /* 0x05e09b00081879f3 */ /* 0x000fe60008000a18 */
[----:B------:R-:W-:-:S07]  /*2260*/  WARPGROUP.DEPBAR.LE gsb0, 0x0 ;  /* 0x00008000000079c5 */ /* 0x000fce0000010000 */
[----:B0-----:R-:W-:Y:S05]  /*2270*/  @!P0 BRA `(.L_x_22) ;  /* 0x0000000c00908947 */ /* 0x001fea0003800000 */
[----:B------:R-:W-:Y:S01]  /*2280*/  FADD R227, R89, R227 ;  /* 0x000000e359e37221 */ /* 0x000fe20000000000 */
[----:B------:R-:W-:-:S01]  /*2290*/  FADD R226, R90, R226 ;  /* 0x000000e25ae27221 */ /* 0x000fc20000000000 */
[----:B-----5:R0:W-:Y:S01]  /*22a0*/  STL [R1+0xe4], R0 ;  /* 0x0000e40001007387 */ /* 0x0201e20000100800 */
[----:B------:R-:W-:-:S01]  /*22b0*/  FADD R225, R91, R225 ;  /* 0x000000e15be17221 */ /* 0x000fc20000000000 */
[----:B------:R-:W-:Y:S01]  /*22c0*/  FADD R224, R92, R224 ;  /* 0x000000e05ce07221 */ /* 0x000fe20000000000 */
[----:B------:R-:W-:-:S01]  /*22d0*/  FADD R223, R93, R223 ;  /* 0x000000df5ddf7221 */ /* 0x000fc20000000000 */
[----:B------:R-:W-:Y:S01]  /*22e0*/  FADD R222, R94, R222 ;  /* 0x000000de5ede7221 */ /* 0x000fe20000000000 */
[----:B0-----:R-:W2:Y:S01]  /*22f0*/  LDL.LU R0, [R1+0x38] ;  /* 0x0000380001007983 */ /* 0x001ea20000300800 */
[----:B------:R-:W-:-:S03]  /*2300*/  FADD R228, R88, R228 ;  /* 0x000000e458e47221 */ /* 0x000fc60000000000 */
[----:B------:R0:W-:Y:S01]  /*2310*/  STL [R1+0xe8], R227 ;  /* 0x0000e8e301007387 */ /* 0x0001e20000100800 */
[----:B------:R-:W-:-:S01]  /*2320*/  FADD R221, R95, R221 ;  /* 0x000000dd5fdd7221 */ /* 0x000fc20000000000 */
[----:B------:R-:W-:Y:S02]  /*2330*/  FADD R220, R96, R220 ;  /* 0x000000dc60dc7221 */ /* 0x000fe40000000000 */
[----:B0-----:R-:W3:Y:S04]  /*2340*/  LDL.LU R227, [R1+0x34] ;  /* 0x0000340001e37983 */ /* 0x001ee80000300800 */
[----:B------:R0:W-:Y:S01]  /*2350*/  STL [R1+0xec], R226 ;  /* 0x0000ece201007387 */ /* 0x0001e20000100800 */
[----:B------:R-:W-:-:S03]  /*2360*/  FADD R219, R97, R219 ;  /* 0x000000db61db7221 */ /* 0x000fc60000000000 */
[----:B0-----:R-:W4:Y:S04]  /*2370*/  LDL.LU R226, [R1+0x30] ;  /* 0x0000300001e27983 */ /* 0x001f280000300800 */
        /* <DEDUP_REMOVED lines=15> */
[----:B------:R0:W-:Y:S04]  /*2470*/  STL [R1+0x104], R220 ;  /* 0x000104dc01007387 */ /* 0x0001e80000100800 */
        /* <DEDUP_REMOVED lines=12> */
[----:B0-----:R-:W4:Y:S01]  /*2540*/  LDL.LU R214, [R1] ;  /* 0x0000000001d67983 */ /* 0x001f220000300800 */
[----:B------:R-:W-:-:S01]  /*2550*/  FADD R213, R103, R213 ;  /* 0x000000d567d57221 */ /* 0x000fc20000000000 */
[----:B------:R-:W-:Y:S01]  /*2560*/  FADD R212, R104, R212 ;  /* 0x000000d468d47221 */ /* 0x000fe20000000000 */
[----:B------:R-:W-:-:S01]  /*2570*/  FADD R211, R105, R211 ;  /* 0x000000d369d37221 */ /* 0x000fc20000000000 */
[----:B------:R-:W-:Y:S01]  /*2580*/  FADD R210, R106, R210 ;  /* 0x000000d26ad27221 */ /* 0x000fe20000000000 */
[----:B------:R-:W-:-:S01]  /*2590*/  FADD R209, R107, R209 ;  /* 0x000000d16bd17221 */ /* 0x000fc20000000000 */
[----:B------:R-:W-:Y:S01]  /*25a0*/  STL [R1+0x120], R213 ;  /* 0x000120d501007387 */ /* 0x000fe20000100800 */
[----:B------:R-:W-:-:S01]  /*25b0*/  FADD R208, R108, R208 ;  /* 0x000000d06cd07221 */ /* 0x000fc20000000000 */
[----:B------:R-:W-:Y:S01]  /*25c0*/  FADD R207, R109, R207 ;  /* 0x000000cf6dcf7221 */ /* 0x000fe20000000000 */
[----:B------:R-:W-:-:S01]  /*25d0*/  FADD R206, R110, R206 ;  /* 0x000000ce6ece7221 */ /* 0x000fc20000000000 */
[----:B------:R0:W-:Y:S01]  /*25e0*/  STL [R1+0x124], R212 ;  /* 0x000124d401007387 */ /* 0x0001e20000100800 */
[----:B------:R-:W-:-:S01]  /*25f0*/  FADD R205, R111, R205 ;  /* 0x000000cd6fcd7221 */ /* 0x000fc20000000000 */
[----:B------:R-:W-:Y:S01]  /*2600*/  FADD R204, R112, R204 ;  /* 0x000000cc70cc7221 */ /* 0x000fe20000000000 */
        /* <DEDUP_REMOVED lines=70> */
[----:B--2---:R-:W-:-:S01]  /*2a70*/  FADD R0, R69, R0 ;  /* 0x0000000045007221 */ /* 0x004fc20000000000 */
[----:B---3--:R-:W-:Y:S01]  /*2a80*/  FADD R227, R68, R227 ;  /* 0x000000e344e37221 */ /* 0x008fe20000000000 */
[----:B----4-:R-:W-:-:S01]  /*2a90*/  FADD R226, R67, R226 ;  /* 0x000000e243e27221 */ /* 0x010fc20000000000 */
        /* <DEDUP_REMOVED lines=11> */
[----:B------:R-:W-:-:S05]  /*2b50*/  FADD R214, R55, R214 ;  /* 0x000000d637d67221 */ /* 0x000fca0000000000 */
[----:B------:R1:W-:Y:S04]  /*2b60*/  STL [R1], R214 ;  /* 0x000000d601007387 */ /* 0x0003e80000100800 */
[----:B------:R2:W-:Y:S04]  /*2b70*/  STL [R1+0x4], R215 ;  /* 0x000004d701007387 */ /* 0x0005e80000100800 */
        /* <DEDUP_REMOVED lines=10> */
[----:B0-----:R-:W4:Y:S04]  /*2c20*/  LDL.LU R212, [R1+0x3c] ;  /* 0x00003c0001d47983 */ /* 0x001f280000300800 */
[----:B------:R0:W-:Y:S04]  /*2c30*/  STL [R1+0x30], R226 ;  /* 0x000030e201007387 */ /* 0x0001e80000100800 */
[----:B------:R-:W4:Y:S04]  /*2c40*/  LDL.LU R213, [R1+0x40] ;  /* 0x0000400001d57983 */ /* 0x000f280000300800 */
[----:B------:R0:W-:Y:S04]  /*2c50*/  STL [R1+0x34], R227 ;  /* 0x000034e301007387 */ /* 0x0001e80000100800 */
[----:B-1----:R-:W4:Y:S04]  /*2c60*/  LDL.LU R214, [R1+0x44] ;  /* 0x0000440001d67983 */ /* 0x002f280000300800 */
[----:B------:R1:W-:Y:S04]  /*2c70*/  STL [R1+0x38], R0 ;  /* 0x0000380001007387 */ /* 0x0003e80000100800 */
[----:B--2---:R-:W2:Y:S04]  /*2c80*/  LDL.LU R215, [R1+0x48] ;  /* 0x0000480001d77983 */ /* 0x004ea80000300800 */
[----:B---3--:R-:W3:Y:S04]  /*2c90*/  LDL.LU R216, [R1+0x4c] ;  /* 0x00004c0001d87983 */ /* 0x008ee80000300800 */
[----:B----4-:R-:W4:Y:S04]  /*2ca0*/  LDL.LU R217, [R1+0x50] ;  /* 0x0000500001d97983 */ /* 0x010f280000300800 */
[----:B------:R-:W4:Y:S04]  /*2cb0*/  LDL.LU R218, [R1+0x54] ;  /* 0x0000540001da7983 */ /* 0x000f280000300800 */
[----:B------:R-:W4:Y:S04]  /*2cc0*/  LDL.LU R219, [R1+0x58] ;  /* 0x0000580001db7983 */ /* 0x000f280000300800 */
[----:B------:R-:W4:Y:S04]  /*2cd0*/  LDL.LU R220, [R1+0x5c] ;  /* 0x00005c0001dc7983 */ /* 0x000f280000300800 */
[----:B------:R-:W4:Y:S04]  /*2ce0*/  LDL.LU R221, [R1+0x60] ;  /* 0x0000600001dd7983 */ /* 0x000f280000300800 */
[----:B------:R-:W4:Y:S04]  /*2cf0*/  LDL.LU R222, [R1+0x64] ;  /* 0x0000640001de7983 */ /* 0x000f280000300800 */
[----:B------:R-:W4:Y:S04]  /*2d00*/  LDL.LU R223, [R1+0x68] ;  /* 0x0000680001df7983 */ /* 0x000f280000300800 */
[----:B------:R-:W4:Y:S04]  /*2d10*/  LDL.LU R224, [R1+0x6c] ;  /* 0x00006c0001e07983 */ /* 0x000f280000300800 */
[----:B------:R-:W4:Y:S04]  /*2d20*/  LDL.LU R225, [R1+0x70] ;  /* 0x0000700001e17983 */ /* 0x000f280000300800 */
[----:B0-----:R-:W4:Y:S04]  /*2d30*/  LDL.LU R226, [R1+0x74] ;  /* 0x0000740001e27983 */ /* 0x001f280000300800 */
[----:B------:R-:W4:Y:S04]  /*2d40*/  LDL.LU R227, [R1+0x78] ;  /* 0x0000780001e37983 */ /* 0x000f280000300800 */
[----:B-1----:R-:W4:Y:S01]  /*2d50*/  LDL.LU R0, [R1+0x7c] ;  /* 0x00007c0001007983 */ /* 0x002f220000300800 */
[----:B------:R-:W-:-:S05]  /*2d60*/  FADD R212, R70, R212 ;  /* 0x000000d446d47221 */ /* 0x000fca0000000000 */
[----:B------:R0:W-:Y:S01]  /*2d70*/  STL [R1+0x3c], R212 ;  /* 0x00003cd401007387 */ /* 0x0001e20000100800 */
[----:B------:R-:W-:-:S03]  /*2d80*/  FADD R213, R71, R213 ;  /* 0x000000d547d57221 */ /* 0x000fc60000000000 */
[----:B0-----:R0:W5:Y:S01]  /*2d90*/  LDL.LU R212, [R1+0x124] ;  /* 0x0001240001d47983 */ /* 0x0011620000300800 */
[----:B------:R-:W-:-:S03]  /*2da0*/  FADD R214, R72, R214 ;  /* 0x000000d648d67221 */ /* 0x000fc60000000000 */
[----:B------:R1:W-:Y:S01]  /*2db0*/  STL [R1+0x40], R213 ;  /* 0x000040d501007387 */ /* 0x0003e20000100800 */
[----:B--2---:R-:W-:-:S01]  /*2dc0*/  FADD R215, R73, R215 ;  /* 0x000000d749d77221 */ /* 0x004fc20000000000 */
[----:B---3--:R-:W-:Y:S02]  /*2dd0*/  FADD R216, R74, R216 ;  /* 0x000000d84ad87221 */ /* 0x008fe40000000000 */
[----:B-1----:R0:W5:Y:S01]  /*2de0*/  LDL.LU R213, [R1+0x120] ;  /* 0x0001200001d57983 */ /* 0x0021620000300800 */
[----:B----4-:R-:W-:-:S03]  /*2df0*/  FADD R217, R75, R217 ;  /* 0x000000d94bd97221 */ /* 0x010fc60000000000 */
[----:B------:R1:W-:Y:S01]  /*2e00*/  STL [R1+0x44], R214 ;  /* 0x000044d601007387 */ /* 0x0003e20000100800 */
[----:B------:R-:W-:-:S03]  /*2e10*/  FADD R218, R76, R218 ;  /* 0x000000da4cda7221 */ /* 0x000fc60000000000 */
[----:B-1----:R0:W5:Y:S01]  /*2e20*/  LDL.LU R214, [R1+0x11c] ;  /* 0x00011c0001d67983 */ /* 0x0021620000300800 */
[----:B------:R-:W-:-:S03]  /*2e30*/  FADD R219, R77, R219 ;  /* 0x000000db4ddb7221 */ /* 0x000fc60000000000 */
[----:B------:R1:W-:Y:S01]  /*2e40*/  STL [R1+0x48], R215 ;  /* 0x000048d701007387 */ /* 0x0003e20000100800 */
[----:B------:R-:W-:-:S01]  /*2e50*/  FADD R220, R78, R220 ;  /* 0x000000dc4edc7221 */ /* 0x000fc20000000000 */
[----:B------:R-:W-:Y:S02]  /*2e60*/  FADD R221, R79, R221 ;  /* 0x000000dd4fdd7221 */ /* 0x000fe40000000000 */
[----:B-1----:R0:W5:Y:S04]  /*2e70*/  LDL.LU R215, [R1+0x118] ;  /* 0x0001180001d77983 */ /* 0x0021680000300800 */
[----:B------:R1:W-:Y:S01]  /*2e80*/  STL [R1+0x4c], R216 ;  /* 0x00004cd801007387 */ /* 0x0003e20000100800 */
[----:B------:R-:W-:-:S01]  /*2e90*/  FADD R222, R80, R222 ;  /* 0x000000de50de7221 */ /* 0x000fc20000000000 */
[----:B------:R-:W-:-:S02]  /*2ea0*/  FADD R223, R81, R223 ;  /* 0x000000df51df7221 */ /* 0x000fc40000000000 */
[----:B-1----:R0:W5:Y:S04]  /*2eb0*/  LDL.LU R216, [R1+0x114] ;  /* 0x0001140001d87983 */ /* 0x0021680000300800 */
[----:B------:R1:W-:Y:S01]  /*2ec0*/  STL [R1+0x50], R217 ;  /* 0x000050d901007387 */ /* 0x0003e20000100800 */
[----:B------:R-:W-:-:S03]  /*2ed0*/  FADD R224, R82, R224 ;  /* 0x000000e052e07221 */ /* 0x000fc60000000000 */
        /* <DEDUP_REMOVED lines=13> */
[----:B------:R1:W-:Y:S04]  /*2fb0*/  STL [R1+0x64], R222 ;  /* 0x000064de01007387 */ /* 0x0003e80000100800 */
        /* <DEDUP_REMOVED lines=12> */
[----:B-1----:R-:W2:Y:S01]  /*3080*/  LDL.LU R0, [R1+0xe4] ;  /* 0x0000e40001007983 */ /* 0x002ea20000300800 */
[----:B------:R-:W-:-:S02]  /*3090*/  WARPGROUP.DEPBAR.LE gsb0, 0x0 ;  /* 0x00008000000079c5 */ /* 0x000fc40000010000 */
[----:B------:R-:W-:Y:S01]  /*30a0*/  UMOV UR6, URZ ;  /* 0x0000003f00067c82 */ /* 0x000fe20008000000 */
[----:B0-2---:R-:W-:-:S07]  /*30b0*/  FADD R0, R0, R87 ;  /* 0x0000005700007221 */ /* 0x005fce0000000000 */
.L_x_22:
[----:B------:R-:W-:Y:S05]  /*30c0*/  @!P1 BRA `(.L_x_23) ;  /* 0x0000000000049947 */ /* 0x000fea0003800000 */
[----:B------:R-:W-:Y:S01]  /*30d0*/  BPT.TRAP 0x1 ;  /* 0x000000040000795c */ /* 0x000fe20000300000 */
.L_x_23:
[----:B------:R0:W-:Y:S04]  /*30e0*/  STL [R1+0xec], R3 ;  /* 0x0000ec0301007387 */ /* 0x0001e80000100800 */
[----:B0-----:R-:W2:Y:S04]  /*30f0*/  LDL R3, [R1+0x88] ;  /* 0x0000880001037983 */ /* 0x001ea80000100800 */
[----:B------:R0:W-:Y:S04]  /*3100*/  STL [R1+0xe8], R2 ;  /* 0x0000e80201007387 */ /* 0x0001e80000100800 */
[----:B0-----:R-:W2:Y:S04]  /*3110*/  LDL R2, [R1+0x84] ;  /* 0x0000840001027983 */ /* 0x001ea80000100800 */
[----:B-----5:R0:W-:Y:S04]  /*3120*/  STL [R1+0xe4], R0 ;  /* 0x0000e40001007387 */ /* 0x0201e80000100800 */
[----:B0-----:R-:W3:Y:S01]  /*3130*/  LDL R0, [R1+0x80] ;  /* 0x0000800001007983 */ /* 0x001ee20000100800 */
[----:B------:R-:W-:-:S02]  /*3140*/  MOV R152, UR19 ;  /* 0x0000001300987c02 */ /* 0x000fc40008000f00 */
[----:B--2---:R-:W-:Y:S02]  /*3150*/  LOP3.LUT P0, RZ, R2, R3, RZ, 0xc0, !PT ;  /* 0x0000000302ff7212 */ /* 0x004fe4000780c0ff */
[----:B------:R0:W5:Y:S04]  /*3160*/  LDL.LU R3, [R1+0xec] ;  /* 0x0000ec0001037983 */ /* 0x0001680000300800 */
[----:B------:R0:W5:Y:S07]  /*3170*/  LDL.LU R2, [R1+0xe8] ;  /* 0x0000e80001027983 */ /* 0x00016e0000300800 */
[----:B------:R-:W-:-:S05]  /*3180*/  @P0 LEA R152, R152, UR25, 0x3 ;  /* 0x0000001998980c11 */ /* 0x000fca000f8e18ff */
[----:B------:R-:W-:-:S05]  /*3190*/  @P0 VIADD R152, R152, 0x30 ;  /* 0x0000003098980836 */ /* 0x000fca0000000000 */
[----:B---3--:R-:W-:Y:S02]  /*31a0*/  @P0 PRMT R152, R0, 0x654, R152 ;  /* 0x0000065400980816 */ /* 0x008fe40000000098 */
[----:B------:R0:W5:Y:S01]  /*31b0*/  LDL.LU R0, [R1+0xe4] ;  /* 0x0000e40001007983 */ /* 0x0001620000300800 */
[----:B------:R-:W-:Y:S01]  /*31c0*/  UISETP.GT.U32.AND UP1, UPT, UR14, 0x1, UPT ;  /* 0x000000010e00788c */ /* 0x000fe2000bf24070 */
[----:B------:R0:W-:Y:S05]  /*31d0*/  @P0 SYNCS.ARRIVE.TRANS64.RED.A1T0 RZ, [R152+URZ], RZ ;  /* 0x000000ff98ff09a7 */ /* 0x0001ea000810043f */
[----:B------:R-:W-:-:S13]  /*31e0*/  PLOP3.LUT P0, PT, PT, PT, UP1, 0x80, 0x0 ;  /* 0x000000000000781c */ /* 0x000fda0003f0f018 */
[----:B0-----:R-:W-:Y:S05]  /*31f0*/  @P0 BRA `(.L_x_24) ;  /* 0x0000000000040947 */ /* 0x001fea0003800000 */
[----:B------:R-:W-:Y:S01]  /*3200*/  BPT.TRAP 0x1 ;  /* 0x000000040000795c */ /* 0x000fe20000300000 */
.L_x_24:
[----:B------:R-:W-:Y:S02]  /*3210*/  UISETP.GT.AND UP3, UPT, UR13, 0x1, UPT ;  /* 0x000000010d00788c */ /* 0x000fe4000bf64270 */
[----:B------:R-:W-:Y:S02]  /*3220*/  UIADD3 UR18, UR18, 0x1, URZ ;  /* 0x0000000112127890 */ /* 0x000fe4000fffe03f */
[----:B------:R-:W-:Y:S02]  /*3230*/  UIADD3 UR19, UR19, 0x1, URZ ;  /* 0x0000000113137890 */ /* 0x000fe4000fffe03f */
[----:B------:R-:W-:Y:S01]  /*3240*/  PLOP3.LUT P0, PT, PT, PT, UP3, 0x80, 0x0 ;  /* 0x000000000000781c */ /* 0x000fe20003f0f038 */
[----:B------:R-:W-:Y:S02]  /*3250*/  UISETP.NE.AND UP1, UPT, UR18, 0x6, UPT ;  /* 0x000000061200788c */ /* 0x000fe4000bf25270 */
[----:B------:R-:W-:Y:S02]  /*3260*/  UISETP.NE.AND UP2, UPT, UR19, 0x6, UPT ;  /* 0x000000061300788c */ /* 0x000fe4000bf45270 */
[----:B------:R-:W-:-:S02]  /*3270*/  USEL UR7, URZ, 0x1, UP1 ;  /* 0x000000013f077887 */ /* 0x000fc40008800000 */
[----:B------:R-:W-:Y:S02]  /*3280*/  UIADD3 UR13, UR13, -0x1, URZ ;  /* 0xffffffff0d0d7890 */ /* 0x000fe4000fffe03f */
[----:B------:R-:W-:Y:S02]  /*3290*/  USEL UR18, UR18, URZ, UP1 ;  /* 0x0000003f12127287 */ /* 0x000fe40008800000 */
[----:B------:R-:W-:Y:S01]  /*32a0*/  LOP3.LUT R229, R229, UR7, RZ, 0x3c, !PT ;  /* 0x00000007e5e57c12 */ /* 0x000fe2000f8e3cff */
[----:B------:R-:W-:Y:S01]  /*32b0*/  USEL UR19, UR19, URZ, UP2 ;  /* 0x0000003f13137287 */ /* 0x000fe20009000000 */
[----:B------:R-:W-:Y:S01]  /*32c0*/  UMOV UR7, 0x1 ;  /* 0x0000000100077882 */ /* 0x000fe20000000000 */
[----:B------:R-:W-:Y:S10]  /*32d0*/  @P0 BRA `(.L_x_25) ;  /* 0xffffffe800e00947 */ /* 0x000ff4000383ffff */
.L_x_17:
[----:B-----5:R0:W-:Y:S04]  /*32e0*/  STL [R1+0xdc], R0 ;  /* 0x0000dc0001007387 */ /* 0x0201e80000100800 */
[----:B0-----:R-:W2:Y:S04]  /*32f0*/  LDL.LU R0, [R1+0x7c] ;  /* 0x00007c0001007983 */ /* 0x001ea80000300800 */
[----:B--2---:R0:W-:Y:S04]  /*3300*/  STL [R1+0xd8], R0 ;  /* 0x0000d80001007387 */ /* 0x0041e80000100800 */
        /* <DEDUP_REMOVED lines=60> */
[----:B0-----:R-:W2:Y:S01]  /*36d0*/  LDL.LU R0, [R1] ;  /* 0x0000000001007983 */ /* 0x001ea20000300800 */
[----:B------:R-:W-:Y:S01]  /*36e0*/  UISETP.NE.AND UP0, UPT, UR6, URZ, UPT ;  /* 0x0000003f0600728c */ /* 0x000fe2000bf05270 */
[----:B------:R-:W-:Y:S01]  /*36f0*/  IMAD.MOV.U32 R229, RZ, RZ, R19 ;  /* 0x000000ffffe57224 */ /* 0x000fe200078e0013 */
[----:B------:R-:W-:Y:S01]  /*3700*/  MOV R154, R21 ;  /* 0x00000015009a7202 */ /* 0x000fe20000000f00 */
[----:B------:R0:W-:Y:S01]  /*3710*/  STL [R1+0x40], R2 ;  /* 0x0000400201007387 */ /* 0x0001e20000100800 */
[----:B------:R-:W-:Y:S01]  /*3720*/  USEL UR6, URZ, 0x1, !UP0 ;  /* 0x000000013f067887 */ /* 0x000fe2000c000000 */
[----:B------:R-:W-:-:S02]  /*3730*/  IMAD.MOV.U32 R155, RZ, RZ, R20 ;  /* 0x000000ffff9b7224 */ /* 0x000fc400078e0014 */
[----:B------:R-:W-:Y:S02]  /*3740*/  IMAD.MOV.U32 R153, RZ, RZ, R22 ;  /* 0x000000ffff997224 */ /* 0x000fe400078e0016 */
[----:B------:R-:W-:Y:S01]  /*3750*/  IMAD.MOV.U32 R152, RZ, RZ, R23 ;  /* 0x000000ffff987224 */ /* 0x000fe200078e0017 */
[----:B------:R-:W-:Y:S01]  /*3760*/  ISETP.NE.AND P0, PT, RZ, UR6, PT ;  /* 0x00000006ff007c0c */ /* 0x000fe2000bf05270 */
[----:B--2---:R0:W-:Y:S04]  /*3770*/  STL [R1+0x44], R0 ;  /* 0x0000440001007387 */ /* 0x0041e80000100800 */
        /* <DEDUP_REMOVED lines=15> */
[----:B------:R0:W-:Y:S01]  /*3870*/  STL [R1], R18 ;  /* 0x0000001201007387 */ /* 0x0001e20000100800 */
[----:B------:R-:W-:Y:S05]  /*3880*/  @!P0 BRA `(.L_x_26) ;  /* 0x0000000c00d48947 */ /* 0x000fea0003800000 */
[----:B------:R-:W2:Y:S04]  /*3890*/  LDL.LU R19, [R1] ;  /* 0x0000000001137983 */ /* 0x000ea80000300800 */
[----:B0-----:R-:W3:Y:S04]  /*38a0*/  LDL.LU R18, [R1+0x4] ;  /* 0x0000040001127983 */ /* 0x001ee80000300800 */
        /* <DEDUP_REMOVED lines=16> */
[----:B------:R-:W4:Y:S01]  /*39b0*/  LDL.LU R0, [R1+0x48] ;  /* 0x0000480001007983 */ /* 0x000f220000300800 */
[----:B------:R-:W-:Y:S01]  /*39c0*/  FADD R227, R89, R227 ;  /* 0x000000e359e37221 */ /* 0x000fe20000000000 */
[----:B------:R-:W-:Y:S01]  /*39d0*/  FADD R226, R90, R226 ;  /* 0x000000e25ae27221 */ /* 0x000fe20000000000 */
[----:B------:R-:W-:Y:S01]  /*39e0*/  FADD R225, R91, R225 ;  /* 0x000000e15be17221 */ /* 0x000fe20000000000 */
[----:B------:R-:W-:Y:S01]  /*39f0*/  FADD R224, R92, R224 ;  /* 0x000000e05ce07221 */ /* 0x000fe20000000000 */
[----:B------:R-:W-:Y:S01]  /*3a00*/  FADD R223, R93, R223 ;  /* 0x000000df5ddf7221 */ /* 0x000fe20000000000 */
[----:B------:R-:W-:Y:S01]  /*3a10*/  STL [R1+0xe4], R227 ;  /* 0x0000e4e301007387 */ /* 0x000fe20000100800 */
        /* <DEDUP_REMOVED lines=27> */
[----:B------:R0:W-:Y:S01]  /*3bd0*/  STL [R1+0x100], R220 ;  /* 0x000100dc01007387 */ /* 0x0001e20000100800 */
[----:B------:R-:W-:Y:S01]  /*3be0*/  FADD R202, R114, R202 ;  /* 0x000000ca72ca7221 */ /* 0x000fe20000000000 */
        /* <DEDUP_REMOVED lines=51> */
[----:B--2---:R-:W-:Y:S01]  /*3f20*/  FADD R19, R38, R19 ;  /* 0x0000001326137221 */ /* 0x004fe20000000000 */
[----:B---3--:R-:W-:-:S04]  /*3f30*/  FADD R18, R39, R18 ;  /* 0x0000001227127221 */ /* 0x008fc80000000000 */
[----:B------:R1:W-:Y:S01]  /*3f40*/  STL [R1], R19 ;  /* 0x0000001301007387 */ /* 0x0003e20000100800 */
[----:B----4-:R-:W-:-:S03]  /*3f50*/  FADD R17, R40, R17 ;  /* 0x0000001128117221 */ /* 0x010fc60000000000 */
[----:B------:R2:W-:Y:S01]  /*3f60*/  STL [R1+0x4], R18 ;  /* 0x0000041201007387 */ /* 0x0005e20000100800 */
[----:B------:R-:W-:-:S03]  /*3f70*/  FADD R16, R41, R16 ;  /* 0x0000001029107221 */ /* 0x000fc60000000000 */
        /* <DEDUP_REMOVED lines=28> */
[----:B0-----:R-:W4:Y:S01]  /*4140*/  LDL.LU R220, [R1+0x4c] ;  /* 0x00004c0001dc7983 */ /* 0x001f220000300800 */
[----:B------:R-:W-:-:S03]  /*4150*/  FADD R0, R56, R0 ;  /* 0x0000000038007221 */ /* 0x000fc60000000000 */
[----:B------:R0:W-:Y:S04]  /*4160*/  STL [R1+0x40], R3 ;  /* 0x0000400301007387 */ /* 0x0001e80000100800 */
[----:B------:R-:W4:Y:S04]  /*4170*/  LDL.LU R221, [R1+0x50] ;  /* 0x0000500001dd7983 */ /* 0x000f280000300800 */
[----:B------:R0:W-:Y:S04]  /*4180*/  STL [R1+0x44], R2 ;  /* 0x0000440201007387 */ /* 0x0001e80000100800 */
[----:B------:R-:W4:Y:S04]  /*4190*/  LDL.LU R222, [R1+0x54] ;  /* 0x0000540001de7983 */ /* 0x000f280000300800 */
[----:B------:R0:W-:Y:S04]  /*41a0*/  STL [R1+0x48], R0 ;  /* 0x0000480001007387 */ /* 0x0001e80000100800 */
        /* <DEDUP_REMOVED lines=9> */
[----:B-1----:R-:W4:Y:S04]  /*4240*/  LDL.LU R19, [R1+0x7c] ;  /* 0x00007c0001137983 */ /* 0x002f280000300800 */
        /* <DEDUP_REMOVED lines=17> */
[----:B------:R-:W4:Y:S01]  /*4360*/  LDL.LU R0, [R1+0xdc] ;  /* 0x0000dc0001007983 */ /* 0x000f220000300800 */
[----:B------:R-:W-:-:S02]  /*4370*/  WARPGROUP.DEPBAR.LE gsb0, 0x0 ;  /* 0x00008000000079c5 */ /* 0x000fc40000010000 */
[----:B------:R-:W-:-:S05]  /*4380*/  FADD R220, R57, R220 ;  /* 0x000000dc39dc7221 */ /* 0x000fca0000000000 */
[----:B------:R0:W-:Y:S01]  /*4390*/  STL [R1+0x4c], R220 ;  /* 0x00004cdc01007387 */ /* 0x0001e20000100800 */
[----:B------:R-:W-:-:S03]  /*43a0*/  FADD R221, R58, R221 ;  /* 0x000000dd3add7221 */ /* 0x000fc60000000000 */
[----:B0-----:R1:W5:Y:S01]  /*43b0*/  LDL.LU R220, [R1+0x100] ;  /* 0x0001000001dc7983 */ /* 0x0013620000300800 */
[----:B------:R-:W-:-:S03]  /*43c0*/  FADD R222, R59, R222 ;  /* 0x000000de3bde7221 */ /* 0x000fc60000000000 */
[----:B------:R0:W-:Y:S01]  /*43d0*/  STL [R1+0x50], R221 ;  /* 0x000050dd01007387 */ /* 0x0001e20000100800 */
[----:B------:R-:W-:Y:S01]  /*43e0*/  FADD R223, R60, R223 ;  /* 0x000000df3cdf7221 */ /* 0x000fe20000000000 */
[----:B------:R-:W-:Y:S02]  /*43f0*/  FADD R224, R61, R224 ;  /* 0x000000e03de07221 */ /* 0x000fe40000000000 */
[----:B0-----:R1:W5:Y:S01]  /*4400*/  LDL.LU R221, [R1+0xfc] ;  /* 0x0000fc0001dd7983 */ /* 0x0013620000300800 */
[----:B------:R-:W-:-:S03]  /*4410*/  FADD R225, R62, R225 ;  /* 0x000000e13ee17221 */ /* 0x000fc60000000000 */
[----:B------:R0:W-:Y:S01]  /*4420*/  STL [R1+0x54], R222 ;  /* 0x000054de01007387 */ /* 0x0001e20000100800 */
[----:B------:R-:W-:-:S03]  /*4430*/  FADD R226, R63, R226 ;  /* 0x000000e23fe27221 */ /* 0x000fc60000000000 */
[----:B0-----:R1:W5:Y:S01]  /*4440*/  LDL.LU R222, [R1+0xf8] ;  /* 0x0000f80001de7983 */ /* 0x0013620000300800 */
[----:B------:R-:W-:-:S03]  /*4450*/  FADD R227, R64, R227 ;  /* 0x000000e340e37221 */ /* 0x000fc60000000000 */
[----:B------:R0:W-:Y:S01]  /*4460*/  STL [R1+0x58], R223 ;  /* 0x000058df01007387 */ /* 0x0001e20000100800 */
[----:B------:R-:W-:Y:S01]  /*4470*/  FADD R23, R65, R23 ;  /* 0x0000001741177221 */ /* 0x000fe20000000000 */
[----:B------:R-:W-:Y:S02]  /*4480*/  FADD R22, R66, R22 ;  /* 0x0000001642167221 */ /* 0x000fe40000000000 */
[----:B0-----:R1:W5:Y:S04]  /*4490*/  LDL.LU R223, [R1+0xf4] ;  /* 0x0000f40001df7983 */ /* 0x0013680000300800 */
[----:B------:R0:W-:Y:S01]  /*44a0*/  STL [R1+0x5c], R224 ;  /* 0x00005ce001007387 */ /* 0x0001e20000100800 */
[----:B------:R-:W-:Y:S01]  /*44b0*/  FADD R21, R67, R21 ;  /* 0x0000001543157221 */ /* 0x000fe20000000000 */
[----:B------:R-:W-:Y:S01]  /*44c0*/  FADD R20, R68, R20 ;  /* 0x0000001444147221 */ /* 0x000fe20000000000 */
[----:B------:R-:W-:Y:S01]  /*44d0*/  FADD R19, R69, R19 ;  /* 0x0000001345137221 */ /* 0x000fe20000000000 */
[----:B0-----:R1:W5:Y:S04]  /*44e0*/  LDL.LU R224, [R1+0xf0] ;  /* 0x0000f00001e07983 */ /* 0x0013680000300800 */
[----:B------:R0:W-:Y:S01]  /*44f0*/  STL [R1+0x60], R225 ;  /* 0x000060e101007387 */ /* 0x0001e20000100800 */
[----:B--2---:R-:W-:Y:S01]  /*4500*/  FADD R18, R70, R18 ;  /* 0x0000001246127221 */ /* 0x004fe20000000000 */
[----:B---3--:R-:W-:Y:S01]  /*4510*/  FADD R17, R71, R17 ;  /* 0x0000001147117221 */ /* 0x008fe20000000000 */
[----:B----4-:R-:W-:Y:S01]  /*4520*/  FADD R16, R72, R16 ;  /* 0x0000001048107221 */ /* 0x010fe20000000000 */
[----:B0-----:R1:W5:Y:S04]  /*4530*/  LDL.LU R225, [R1+0xec] ;  /* 0x0000ec0001e17983 */ /* 0x0013680000300800 */
[----:B------:R0:W-:Y:S01]  /*4540*/  STL [R1+0x64], R226 ;  /* 0x000064e201007387 */ /* 0x0001e20000100800 */
[----:B------:R-:W-:Y:S01]  /*4550*/  FADD R15, R73, R15 ;  /* 0x0000000f490f7221 */ /* 0x000fe20000000000 */
[----:B------:R-:W-:-:S02]  /*4560*/  FADD R14, R74, R14 ;  /* 0x0000000e4a0e7221 */ /* 0x000fc40000000000 */
[----:B0-----:R1:W5:Y:S04]  /*4570*/  LDL.LU R226, [R1+0xe8] ;  /* 0x0000e80001e27983 */ /* 0x0013680000300800 */
[----:B------:R0:W-:Y:S01]  /*4580*/  STL [R1+0x68], R227 ;  /* 0x000068e301007387 */ /* 0x0001e20000100800 */
[----:B------:R-:W-:Y:S01]  /*4590*/  FADD R13, R75, R13 ;  /* 0x0000000d4b0d7221 */ /* 0x000fe20000000000 */
[----:B------:R-:W-:Y:S02]  /*45a0*/  FADD R12, R76, R12 ;  /* 0x0000000c4c0c7221 */ /* 0x000fe40000000000 */
[----:B0-----:R1:W5:Y:S04]  /*45b0*/  LDL.LU R227, [R1+0xe4] ;  /* 0x0000e40001e37983 */ /* 0x0013680000300800 */
[----:B------:R1:W-:Y:S04]  /*45c0*/  STL [R1+0x6c], R23 ;  /* 0x00006c1701007387 */ /* 0x0003e80000100800 */
[----:B------:R1:W-:Y:S04]  /*45d0*/  STL [R1+0x70], R22 ;  /* 0x0000701601007387 */ /* 0x0003e80000100800 */
[----:B------:R1:W-:Y:S04]  /*45e0*/  STL [R1+0x74], R21 ;  /* 0x0000741501007387 */ /* 0x0003e80000100800 */
        /* <DEDUP_REMOVED lines=30> */
[----:B------:R1:W-:Y:S02]  /*47d0*/  STL [R1+0xd8], R2 ;  /* 0x0000d80201007387 */ /* 0x0003e40000100800 */
.L_x_26:
[----:B01----:R-:W2:Y:S01]  /*47e0*/  LDL.LU R4, [R1+0xe0] ;  /* 0x0000e00001047983 */ /* 0x003ea20000300800 */
[----:B------:R-:W0:Y:S01]  /*47f0*/  LDC R6, c[0x0][0x288] ;  /* 0x0000a200ff067b82 */ /* 0x000e220000000800 */
[----:B------:R-:W1:Y:S01]  /*4800*/  S2R R8, SR_TID.X ;  /* 0x0000000000087919 */ /* 0x000e620000002100 */
[----:B------:R-:W-:Y:S02]  /*4810*/  UIADD3 UR9, UR12, UR5, URZ ;  /* 0x000000050c097290 */ /* 0x000fe4000fffe03f */
[----:B------:R-:W-:Y:S01]  /*4820*/  USHF.R.S32.HI UR10, URZ, 0x1f, UR23 ;  /* 0x0000001f3f0a7899 */ /* 0x000fe20008011417 */
[----:B------:R-:W3:Y:S01]  /*4830*/  LDL R9, [R1+0x94] ;  /* 0x0000940001097983 */ /* 0x000ee20000100800 */
[----:B------:R-:W-:Y:S01]  /*4840*/  UISETP.GT.U32.AND UP0, UPT, UR9, 0x5, UPT ;  /* 0x000000050900788c */ /* 0x000fe2000bf04070 */
[----:B------:R-:W-:Y:S02]  /*4850*/  WARPGROUP.DEPBAR.LE gsb0, 0x0 ;  /* 0x00008000000079c5 */ /* 0x000fe40000010000 */
[----:B------:R-:W-:Y:S01]  /*4860*/  ULDC.64 UR18, c[0x0][0x6d0] ;  /* 0x0001b40000127ab9 */ /* 0x000fe20000000a00 */
[----:B------:R-:W-:Y:S01]  /*4870*/  ULDC UR11, c[0x0][0x284] ;  /* 0x0000a100000b7ab9 */ /* 0x000fe20000000800 */
[----:B------:R-:W-:-:S02]  /*4880*/  UIMAD UR5, UR10, UR18, URZ ;  /* 0x000000120a0572a4 */ /* 0x000fc4000f8e023f */
[----:B------:R-:W-:Y:S01]  /*4890*/  IMAD.U32 R15, RZ, RZ, UR18 ;  /* 0x00000012ff0f7e24 */ /* 0x000fe2000f8e00ff */
[----:B------:R-:W-:Y:S01]  /*48a0*/  UISETP.LT.U32.AND UP0, UPT, UR12, 0x6, UP0 ;  /* 0x000000060c00788c */ /* 0x000fe20008701070 */
[----:B------:R-:W-:Y:S01]  /*48b0*/  IMAD.MOV.U32 R101, RZ, RZ, -0x1 ;  /* 0xffffffffff657424 */ /* 0x000fe200078e00ff */
[----:B------:R-:W-:Y:S02]  /*48c0*/  UISETP.GE.U32.AND UP1, UPT, UR12, 0x6, UPT ;  /* 0x000000060c00788c */ /* 0x000fe4000bf26070 */
[----:B------:R-:W-:Y:S02]  /*48d0*/  UIMAD UR8, UR23, UR19, UR5 ;  /* 0x00000013170872a4 */ /* 0x000fe4000f8e0205 */
[----:B------:R-:W-:Y:S02]  /*48e0*/  UIMAD.WIDE.U32 UR6, UR9, -0x55555555, URZ ;  /* 0xaaaaaaab090678a5 */ /* 0x000fe4000f8e003f */
[----:B------:R-:W-:Y:S02]  /*48f0*/  USEL UR5, URZ, 0x1, !UP0 ;  /* 0x000000013f057887 */ /* 0x000fe4000c000000 */
[----:B------:R-:W-:-:S02]  /*4900*/  USHF.R.U32.HI UR6, URZ, 0x2, UR7 ;  /* 0x000000023f067899 */ /* 0x000fc40008011607 */
[----:B------:R-:W-:Y:S02]  /*4910*/  ULOP3.LUT UR4, UR4, UR5, URZ, 0x3c, !UPT ;  /* 0x0000000504047292 */ /* 0x000fe4000f8e3c3f */
[----:B------:R-:W-:Y:S02]  /*4920*/  UIMAD UR5, UR6, -0x6, UR9 ;  /* 0xfffffffa060578a4 */ /* 0x000fe4000f8e0209 */
[----:B------:R-:W-:Y:S01]  /*4930*/  @UP1 ULOP3.LUT UR4, UR4, 0x1, UR6, 0x78, !UPT ;  /* 0x0000000104041892 */ /* 0x000fe2000f8e7806 */
[----:B-1----:R-:W-:Y:S02]  /*4940*/  LOP3.LUT R0, R8, 0x60, RZ, 0xc0, !PT ;  /* 0x0000006008007812 */ /* 0x002fe400078ec0ff */
[----:B------:R-:W-:Y:S02]  /*4950*/  SHF.R.U32.HI R2, RZ, 0x2, R8 ;  /* 0x00000002ff027819 */ /* 0x000fe40000011608 */
[----:B------:R-:W-:Y:S02]  /*4960*/  SHF.R.U32.HI R0, RZ, 0x5, R0 ;  /* 0x00000005ff007819 */ /* 0x000fe40000011600 */
[----:B------:R-:W-:-:S03]  /*4970*/  LOP3.LUT R3, R2, 0x7, RZ, 0xc0, !PT ;  /* 0x0000000702037812 */ /* 0x000fc600078ec0ff */
[C---:B------:R-:W-:Y:S02]  /*4980*/  IMAD.SHL.U32 R2, R0.reuse, 0x10, RZ ;  /* 0x0000001000027824 */ /* 0x040fe400078e00ff */
[--C-:B------:R-:W-:Y:S01]  /*4990*/  IMAD R7, R0, -0x10, -R3.reuse ;  /* 0xfffffff000077824 */ /* 0x100fe200078e0a03 */
[--C-:B------:R-:W-:Y:S02]  /*49a0*/  SHF.R.U32.HI R0, RZ, 0x7, R8.reuse ;  /* 0x00000007ff007819 */ /* 0x100fe40000011608 */
[----:B------:R-:W-:Y:S02]  /*49b0*/  LOP3.LUT R3, R2, 0xfffffff0, R3, 0xe2, !PT ;  /* 0xfffffff002037812 */ /* 0x000fe400078ee203 */
[----:B------:R-:W-:Y:S02]  /*49c0*/  SHF.R.U32.HI R2, RZ, 0x1, R8 ;  /* 0x00000001ff027819 */ /* 0x000fe40000011608 */
[----:B------:R-:W-:Y:S02]  /*49d0*/  LOP3.LUT R0, R0, 0x1, RZ, 0xc0, !PT ;  /* 0x0000000100007812 */ /* 0x000fe400078ec0ff */
[----:B------:R-:W-:-:S02]  /*49e0*/  LOP3.LUT R2, R3, 0x40, R2, 0xf8, !PT ;  /* 0x0000004003027812 */ /* 0x000fc400078ef802 */
[----:B--2---:R-:W-:Y:S01]  /*49f0*/  SHF.L.U32 R5, R4, 0x8, RZ ;  /* 0x0000000804057819 */ /* 0x004fe200000006ff */
[----:B------:R-:W-:Y:S01]  /*4a00*/  IMAD R4, R0, -0x40, R7 ;  /* 0xffffffc000047824 */ /* 0x000fe200078e0207 */
[----:B------:R-:W-:Y:S02]  /*4a10*/  LOP3.LUT R0, R8, 0x3, RZ, 0xc0, !PT ;  /* 0x0000000308007812 */ /* 0x000fe400078ec0ff */
[----:B------:R-:W-:-:S03]  /*4a20*/  LOP3.LUT R64, R2, R5, RZ, 0xfc, !PT ;  /* 0x0000000502407212 */ /* 0x000fc600078efcff */
[----:B0-----:R-:W-:Y:S01]  /*4a30*/  IMAD R0, R0, -0x2, R6 ;  /* 0xfffffffe00007824 */ /* 0x001fe200078e0206 */
[--C-:B------:R-:W-:Y:S01]  /*4a40*/  SHF.R.S32.HI R65, RZ, 0x1f, R64.reuse ;  /* 0x0000001fff417819 */ /* 0x100fe20000011440 */
[----:B---3--:R-:W-:Y:S02]  /*4a50*/  IMAD.SHL.U32 R3, R9, 0x80, RZ ;  /* 0x0000008009037824 */ /* 0x008fe400078e00ff */
[----:B------:R-:W-:-:S03]  /*4a60*/  IMAD.WIDE.U32 R14, R15, UR23, R64 ;  /* 0x000000170f0e7c25 */ /* 0x000fc6000f8e0040 */
[----:B------:R-:W-:Y:S01]  /*4a70*/  ISETP.GE.AND P0, PT, R3, R6, PT ;  /* 0x000000060300720c */ /* 0x000fe20003f06270 */
[----:B------:R-:W-:-:S03]  /*4a80*/  VIADD R15, R15, UR8 ;  /* 0x000000080f0f7c36 */ /* 0x000fc60008000000 */
[C---:B------:R-:W-:Y:S02]  /*4a90*/  ISETP.GE.OR P0, PT, R5.reuse, UR11, P0 ;  /* 0x0000000b05007c0c */ /* 0x040fe40008706670 */
[----:B------:R-:W-:Y:S02]  /*4aa0*/  IADD3 R5, -R5, UR11, R4 ;  /* 0x0000000b05057c10 */ /* 0x000fe4000fffe104 */
[----:B------:R-:W-:-:S09]  /*4ab0*/  IADD3 R4, R0, -R3, RZ ;  /* 0x8000000300047210 */ /* 0x000fd20007ffe0ff */
[----:B------:R-:W-:Y:S05]  /*4ac0*/  @P0 BRA `(.L_x_27) ;  /* 0x0000008400f00947 */ /* 0x000fea0003800000 */
[----:B------:R-:W0:Y:S01]  /*4ad0*/  LDC.64 R58, c[0x0][0x6c8] ;  /* 0x0001b200ff3a7b82 */ /* 0x000e220000000a00 */
[----:B------:R-:W-:Y:S01]  /*4ae0*/  FSETP.NEU.AND P0, PT, RZ, UR22, PT ;  /* 0x00000016ff007c0b */ /* 0x000fe2000bf0d000 */
[----:B------:R-:W-:Y:S01]  /*4af0*/  IMAD.WIDE R10, R9, 0x80, RZ ;  /* 0x00000080090a7825 */ /* 0x000fe200078e02ff */
[----:B------:R-:W-:Y:S01]  /*4b00*/  ISETP.GT.AND P2, PT, R5, RZ, PT ;  /* 0x000000ff0500720c */ /* 0x000fe20003f44270 */
[----:B------:R-:W-:Y:S02]  /*4b10*/  BSSY B0, `(.L_x_27) ;  /* 0x0000877000007945 */ /* 0x000fe40003800000 */
[----:B------:R-:W-:Y:S01]  /*4b20*/  IMAD.SHL.U32 R91, R8, 0x2, RZ ;  /* 0x00000002085b7824 */ /* 0x000fe200078e00ff */
[----:B------:R-:W-:-:S04]  /*4b30*/  ISETP.GT.AND P4, PT, R4, RZ, P2 ;  /* 0x000000ff0400720c */ /* 0x000fc80001784270 */
[----:B------:R-:W-:Y:S01]  /*4b40*/  LOP3.LUT R91, R10, 0x6, R91, 0xf8, !PT ;  /* 0x000000060a5b7812 */ /* 0x000fe200078ef85b */
[----:B0-----:R-:W-:-:S04]  /*4b50*/  IMAD R0, R11, R58, RZ ;  /* 0x0000003a0b007224 */ /* 0x001fc800078e02ff */
[----:B------:R-:W-:-:S04]  /*4b60*/  IMAD.WIDE.U32 R14, R91, R58, R14 ;  /* 0x0000003a5b0e7225 */ /* 0x000fc800078e000e */
[----:B------:R-:W-:-:S04]  /*4b70*/  IMAD R3, R91, R59, R0 ;  /* 0x0000003b5b037224 */ /* 0x000fc800078e0200 */
[----:B------:R-:W-:Y:S01]  /*4b80*/  IMAD.IADD R21, R15, 0x1, R3 ;  /* 0x000000010f157824 */ /* 0x000fe200078e0203 */
[----:B------:R-:W-:Y:S06]  /*4b90*/  @!P0 BRA `(.L_x_28) ;  /* 0x0000006400d88947 */ /* 0x000fec0003800000 */
[----:B------:R-:W0:Y:S01]  /*4ba0*/  LDC.64 R6, c[0x0][0x6b0] ;  /* 0x0001ac00ff067b82 */ /* 0x000e220000000a00 */
[----:B------:R-:W-:Y:S01]  /*4bb0*/  ULDC.64 UR8, c[0x0][0x6b8] ;  /* 0x0001ae0000087ab9 */ /* 0x000fe20000000a00 */
[----:B------:R-:W-:Y:S01]  /*4bc0*/  ULDC.64 UR18, c[0x0][0x6c0] ;  /* 0x0001b00000127ab9 */ /* 0x000fe20000000a00 */
[----:B------:R-:W-:Y:S02]  /*4bd0*/  UIMAD UR6, UR10, UR8, URZ ;  /* 0x000000080a0672a4 */ /* 0x000fe4000f8e023f */
[----:B------:R-:W-:Y:S01]  /*4be0*/  MOV R3, UR8 ;  /* 0x0000000800037c02 */ /* 0x000fe20008000f00 */
[----:B------:R-:W-:Y:S01]  /*4bf0*/  ULDC.64 UR10, c[0x0][0x6a8] ;  /* 0x0001aa00000a7ab9 */ /* 0x000fe20000000a00 */
[----:B------:R-:W-:Y:S01]  /*4c00*/  UIMAD UR6, UR23, UR9, UR6 ;  /* 0x00000009170672a4 */ /* 0x000fe2000f8e0206 */
[----:B------:R-:W1:Y:S02]  /*4c10*/  LDC.64 R62, c[0x0][0x6b0] ;  /* 0x0001ac00ff3e7b82 */ /* 0x000e640000000a00 */
[----:B------:R-:W-:-:S04]  /*4c20*/  IMAD.WIDE.U32 R8, R3, UR23, R64 ;  /* 0x0000001703087c25 */ /* 0x000fc8000f8e0040 */
[----:B------:R-:W-:Y:S02]  /*4c30*/  IMAD.MOV.U32 R10, RZ, RZ, R8 ;  /* 0x000000ffff0a7224 */ /* 0x000fe400078e0008 */
[-C--:B0-----:R-:W-:Y:S02]  /*4c40*/  IMAD R2, R11, R6.reuse, RZ ;  /* 0x000000060b027224 */ /* 0x081fe400078e02ff */
[----:B------:R-:W-:Y:S02]  /*4c50*/  VIADD R11, R9, UR6 ;  /* 0x00000006090b7c36 */ /* 0x000fe40008000000 */
[C---:B------:R-:W-:Y:S02]  /*4c60*/  IMAD R2, R91.reuse, R7, R2 ;  /* 0x000000075b027224 */ /* 0x040fe400078e0202 */
[----:B------:R-:W-:-:S04]  /*4c70*/  IMAD.WIDE.U32 R12, R91, R6, R10 ;  /* 0x000000065b0c7225 */ /* 0x000fc800078e000a */
[----:B------:R-:W-:Y:S01]  /*4c80*/  IMAD.IADD R13, R13, 0x1, R2 ;  /* 0x000000010d0d7824 */ /* 0x000fe200078e0202 */
[----:B------:R-:W-:-:S04]  /*4c90*/  LEA R16, P0, R12, UR10, 0x2 ;  /* 0x0000000a0c107c11 */ /* 0x000fc8000f8010ff */
[----:B------:R-:W-:-:S05]  /*4ca0*/  LEA.HI.X R17, R12, UR11, R13, 0x2, P0 ;  /* 0x0000000b0c117c11 */ /* 0x000fca00080f140d */
[----:B------:R0:W2:Y:S01]  /*4cb0*/  @P4 LDG.E.LTC128B R0, desc[UR16][R16.64] ;  /* 0x0000001010004981 */ /* 0x0000a2000c1e1920 */
[----:B------:R-:W-:Y:S01]  /*4cc0*/  LEA R12, P0, R14, UR18, 0x2 ;  /* 0x000000120e0c7c11 */ /* 0x000fe2000f8010ff */
[----:B-1----:R-:W-:Y:S01]  /*4cd0*/  IMAD.WIDE.U32 R18, R91, R6, R62 ;  /* 0x000000065b127225 */ /* 0x002fe200078e003e */
[----:B------:R-:W-:Y:S01]  /*4ce0*/  ISETP.GT.AND P1, PT, R4, 0x1, P2 ;  /* 0x000000010400780c */ /* 0x000fe20001724270 */
[----:B------:R-:W-:Y:S01]  /*4cf0*/  BSSY B1, `(.L_x_29) ;  /* 0x000000e000017945 */ /* 0x000fe20003800000 */
[----:B------:R-:W-:Y:S02]  /*4d00*/  LEA.HI.X R13, R14, UR19, R21, 0x2, P0 ;  /* 0x000000130e0d7c11 */ /* 0x000fe400080f1415 */
[----:B------:R-:W-:Y:S02]  /*4d10*/  IADD3 R25, R2, R19, RZ ;  /* 0x0000001302197210 */ /* 0x000fe40007ffe0ff */
[----:B------:R-:W-:-:S05]  /*4d20*/  IADD3 R20, P0, R8, R18, RZ ;  /* 0x0000001208147210 */ /* 0x000fca0007f1e0ff */
[----:B0-----:R-:W-:Y:S01]  /*4d30*/  IMAD.X R17, R25, 0x1, R11, P0 ;  /* 0x0000000119117824 */ /* 0x001fe200000e060b */
[----:B------:R-:W-:-:S04]  /*4d40*/  LEA R16, P0, R20, UR10, 0x2 ;  /* 0x0000000a14107c11 */ /* 0x000fc8000f8010ff */
[----:B------:R-:W-:Y:S01]  /*4d50*/  LEA.HI.X R17, R20, UR11, R17, 0x2, P0 ;  /* 0x0000000b14117c11 */ /* 0x000fe200080f1411 */
[----:B--2---:R-:W-:-:S04]  /*4d60*/  FMUL R15, R0, UR22 ;  /* 0x00000016000f7c20 */ /* 0x004fc80008400000 */
[----:B------:R-:W-:Y:S01]  /*4d70*/  FFMA R23, R228, UR21, R15 ;  /* 0x00000015e4177c23 */ /* 0x000fe2000800000f */
[----:B------:R-:W-:-:S04]  /*4d80*/  IMAD.WIDE.U32 R14, R91, R6, R64 ;  /* 0x000000065b0e7225 */ /* 0x000fc800078e0040 */
[----:B------:R0:W-:Y:S01]  /*4d90*/  @P4 STG.E desc[UR16][R12.64], R23 ;  /* 0x000000170c004986 */ /* 0x0001e2000c101910 */
[----:B------:R-:W-:Y:S01]  /*4da0*/  IMAD.IADD R21, R2, 0x1, R15 ;  /* 0x0000000102157824 */ /* 0x000fe200078e020f */
[----:B------:R-:W-:Y:S06]  /*4db0*/  @!P1 BRA `(.L_x_30) ;  /* 0x0000000000049947 */ /* 0x000fec0003800000 */
[----:B------:R1:W5:Y:S02]  /*4dc0*/  LDG.E.LTC128B R0, desc[UR16][R16.64] ;  /* 0x0000001010007981 */ /* 0x000364000c1e1920 */
.L_x_30:
[----:B------:R-:W-:Y:S05]  /*4dd0*/  BSYNC B1 ;  /* 0x0000000000017941 */ /* 0x000fea0003800000 */
.L_x_29:
[----:B------:R-:W-:Y:S02]  /*4de0*/  IMAD.MOV.U32 R20, RZ, RZ, R14 ;  /* 0x000000ffff147224 */ /* 0x000fe400078e000e */
[----:B-1---5:R-:W-:Y:S01]  /*4df0*/  FMUL R16, R0, UR22 ;  /* 0x0000001600107c20 */ /* 0x022fe20008400000 */
[C---:B------:R-:W-:Y:S01]  /*4e00*/  LEA R14, P4, R58.reuse, R12, 0x2 ;  /* 0x0000000c3a0e7211 */ /* 0x040fe200078810ff */
[----:B------:R-:W-:Y:S01]  /*4e10*/  BSSY B1, `(.L_x_31) ;  /* 0x0000011000017945 */ /* 0x000fe20003800000 */
[----:B------:R-:W-:Y:S01]  /*4e20*/  ISETP.GT.AND P0, PT, R5, 0x8, PT ;  /* 0x000000080500780c */ /* 0x000fe20003f04270 */
[----:B------:R-:W-:Y:S01]  /*4e30*/  FFMA R227, R227, UR21, R16 ;  /* 0x00000015e3e37c23 */ /* 0x000fe20008000010 */
[----:B------:R-:W-:Y:S01]  /*4e40*/  LEA.HI.X R15, R58, R13, R59, 0x2, P4 ;  /* 0x0000000d3a0f7211 */ /* 0x000fe200020f143b */
[----:B------:R-:W-:Y:S01]  /*4e50*/  IMAD.WIDE.U32 R20, R3, UR23, R20 ;  /* 0x0000001703147c25 */ /* 0x000fe2000f8e0014 */
[----:B------:R-:W-:Y:S02]  /*4e60*/  ISETP.GT.AND P4, PT, R4, RZ, P0 ;  /* 0x000000ff0400720c */ /* 0x000fe40000784270 */
[----:B------:R-:W-:Y:S01]  /*4e70*/  IADD3 R22, P5, R64, R18, RZ ;  /* 0x0000001240167210 */ /* 0x000fe20007fbe0ff */
[----:B------:R1:W-:Y:S01]  /*4e80*/  @P1 STG.E desc[UR16][R14.64], R227 ;  /* 0x000000e30e001986 */ /* 0x0003e2000c101910 */
[----:B------:R-:W-:Y:S01]  /*4e90*/  IADD3 R17, R21, UR6, RZ ;  /* 0x0000000615117c10 */ /* 0x000fe2000fffe0ff */
[--C-:B------:R-:W-:Y:S01]  /*4ea0*/  IMAD.MOV.U32 R21, RZ, RZ, R25.reuse ;  /* 0x000000ffff157224 */ /* 0x100fe200078e0019 */
[----:B------:R-:W-:Y:S01]  /*4eb0*/  LEA R16, P6, R20, UR10, 0x2 ;  /* 0x0000000a14107c11 */ /* 0x000fe2000f8c10ff */
[----:B0-----:R-:W-:-:S03]  /*4ec0*/  IMAD.X R23, R65, 0x1, R25, P5 ;  /* 0x0000000141177824 */ /* 0x001fc600028e0619 */
[----:B------:R-:W-:Y:S01]  /*4ed0*/  LEA.HI.X R17, R20, UR11, R17, 0x2, P6 ;  /* 0x0000000b14117c11 */ /* 0x000fe2000b0f1411 */
[----:B------:R-:W-:Y:S02]  /*4ee0*/  IMAD.MOV.U32 R20, RZ, RZ, R18 ;  /* 0x000000ffff147224 */ /* 0x000fe400078e0012 */
[----:B------:R-:W-:Y:S01]  /*4ef0*/  IMAD.WIDE.U32 R22, R3, UR23, R22 ;  /* 0x0000001703167c25 */ /* 0x000fe2000f8e0016 */
[----:B------:R-:W-:Y:S06]  /*4f00*/  @!P4 BRA `(.L_x_32) ;  /* 0x000000000004c947 */ /* 0x000fec0003800000 */
[----:B------:R0:W5:Y:S02]  /*4f10*/  LDG.E.LTC128B R0, desc[UR16][R16.64+0x20] ;  /* 0x0000201010007981 */ /* 0x000164000c1e1920 */
.L_x_32:
[----:B------:R-:W-:Y:S05]  /*4f20*/  BSYNC B1 ;  /* 0x0000000000017941 */ /* 0x000fea0003800000 */
.L_x_31:
[----:B------:R-:W-:Y:S01]  /*4f30*/  ISETP.GT.AND P6, PT, R4, 0x1, P0 ;  /* 0x000000010400780c */ /* 0x000fe200007c4270 */
[----:B-----5:R-:W-:Y:S01]  /*4f40*/  FMUL R19, R0, UR22 ;  /* 0x0000001600137c20 */ /* 0x020fe20008400000 */
[----:B------:R-:W-:Y:S01]  /*4f50*/  IADD3 R23, R23, UR6, RZ ;  /* 0x0000000617177c10 */ /* 0x000fe2000fffe0ff */
[----:B------:R-:W-:Y:S01]  /*4f60*/  IMAD.WIDE.U32 R20, R6, 0x7, R20 ;  /* 0x0000000706147825 */ /* 0x000fe200078e0014 */
[----:B------:R-:W-:-:S03]  /*4f70*/  LEA R18, P1, R22, UR10, 0x2 ;  /* 0x0000000a16127c11 */ /* 0x000fc6000f8210ff */
[----:B------:R-:W-:Y:S01]  /*4f80*/  FFMA R25, R226, UR21, R19 ;  /* 0x00000015e2197c23 */ /* 0x000fe20008000013 */
[----:B------:R-:W-:Y:S01]  /*4f90*/  BSSY B1, `(.L_x_33) ;  /* 0x000000b000017945 */ /* 0x000fe20003800000 */
[----:B------:R-:W-:Y:S01]  /*4fa0*/  IMAD R142, R7, 0x7, RZ ;  /* 0x00000007078e7824 */ /* 0x000fe200078e02ff */
[----:B------:R-:W-:Y:S02]  /*4fb0*/  LEA.HI.X R19, R22, UR11, R23, 0x2, P1 ;  /* 0x0000000b16137c11 */ /* 0x000fe400088f1417 */
[----:B------:R-:W-:Y:S01]  /*4fc0*/  IADD3 R23, P5, R8, R20, RZ ;  /* 0x0000001408177210 */ /* 0x000fe20007fbe0ff */
[----:B------:R-:W-:Y:S01]  /*4fd0*/  IMAD.IADD R54, R21, 0x1, R142 ;  /* 0x0000000115367824 */ /* 0x000fe200078e028e */
[----:B------:R2:W-:Y:S01]  /*4fe0*/  @P4 STG.E desc[UR16][R12.64+0x20], R25 ;  /* 0x000020190c004986 */ /* 0x0005e2000c101910 */
[----:B------:R-:W-:Y:S02]  /*4ff0*/  ISETP.GT.AND P1, PT, R4, 0x8, P2 ;  /* 0x000000080400780c */ /* 0x000fe40001724270 */
[----:B------:R-:W-:Y:S01]  /*5000*/  LEA R22, P4, R23, UR10, 0x2 ;  /* 0x0000000a17167c11 */ /* 0x000fe2000f8810ff */
[----:B------:R-:W-:Y:S01]  /*5010*/  IMAD.X R26, R54, 0x1, R11, P5 ;  /* 0x00000001361a7824 */ /* 0x000fe200028e060b */
[----:B------:R-:W-:Y:S11]  /*5020*/  @!P6 BRA `(.L_x_34) ;  /* 0x000000000004e947 */ /* 0x000ff60003800000 */
[----:B------:R3:W5:Y:S02]  /*5030*/  LDG.E.LTC128B R0, desc[UR16][R18.64+0x20] ;  /* 0x0000201012007981 */ /* 0x000764000c1e1920 */
.L_x_34:
[----:B------:R-:W-:Y:S05]  /*5040*/  BSYNC B1 ;  /* 0x0000000000017941 */ /* 0x000fea0003800000 */
.L_x_33:
[----:B-----5:R-:W-:Y:S01]  /*5050*/  FMUL R24, R0, UR22 ;  /* 0x0000001600187c20 */ /* 0x020fe20008400000 */
[----:B------:R-:W-:-:S03]  /*5060*/  LEA.HI.X R23, R23, UR11, R26, 0x2, P4 ;  /* 0x0000000b17177c11 */ /* 0x000fc6000a0f141a */
[----:B------:R-:W-:-:S05]  /*5070*/  FFMA R225, R225, UR21, R24 ;  /* 0x00000015e1e17c23 */ /* 0x000fca0008000018 */
[----:B------:R-:W-:Y:S04]  /*5080*/  @P6 STG.E desc[UR16][R14.64+0x20], R225 ;  /* 0x000020e10e006986 */ /* 0x000fe8000c101910 */
[----:B------:R4:W3:Y:S01]  /*5090*/  @P1 LDG.E.LTC128B R0, desc[UR16][R22.64] ;  /* 0x0000001016001981 */ /* 0x0008e2000c1e1920 */
[----:B------:R-:W-:-:S04]  /*50a0*/  IMAD.WIDE.U32 R62, R6, 0x7, R62 ;  /* 0x00000007063e7825 */ /* 0x000fc800078e003e */
[----:B------:R-:W-:Y:S01]  /*50b0*/  IMAD.IADD R67, R142, 0x1, R63 ;  /* 0x000000018e437824 */ /* 0x000fe200078e023f */
[----:B------:R-:W-:Y:S01]  /*50c0*/  MOV R66, R62 ;  /* 0x0000003e00427202 */ /* 0x000fe20000000f00 */
[----:B------:R-:W-:Y:S01]  /*50d0*/  IMAD R73, R59, 0x1c, RZ ;  /* 0x0000001c3b497824 */ /* 0x000fe200078e02ff */
[----:B------:R-:W-:-:S03]  /*50e0*/  IADD3 R62, P4, R62, R6, RZ ;  /* 0x000000063e3e7210 */ /* 0x000fc60007f9e0ff */
[----:B----4-:R-:W-:-:S04]  /*50f0*/  IMAD.WIDE.U32 R22, R6, 0x7, R66 ;  /* 0x0000000706167825 */ /* 0x010fc800078e0042 */
[----:B------:R-:W-:Y:S01]  /*5100*/  IMAD.X R63, R67, 0x1, R7, P4 ;  /* 0x00000001433f7824 */ /* 0x000fe200020e0607 */
[----:B------:R-:W-:Y:S01]  /*5110*/  IADD3 R60, P5, R22, R6, RZ ;  /* 0x00000006163c7210 */ /* 0x000fe20007fbe0ff */
[----:B--2---:R-:W-:-:S03]  /*5120*/  IMAD.WIDE.U32 R24, R6, 0x7, R62 ;  /* 0x0000000706187825 */ /* 0x004fc600078e003e */
[----:B------:R-:W-:Y:S02]  /*5130*/  IADD3.X R61, R7, R142, R23, P5, !PT ;  /* 0x0000008e073d7210 */ /* 0x000fe40002ffe417 */
[----:B------:R-:W-:Y:S01]  /*5140*/  IADD3 R26, P4, R24, R6, RZ ;  /* 0x00000006181a7210 */ /* 0x000fe20007f9e0ff */
[----:B------:R-:W-:-:S03]  /*5150*/  IMAD.WIDE.U32 R22, R6, 0x7, R60 ;  /* 0x0000000706167825 */ /* 0x000fc600078e003c */
        /* <DEDUP_REMOVED lines=30> */
[C---:B------:R-:W-:Y:S02]  /*5340*/  IADD3.X R47, R7.reuse, R142, R25, P4, !PT ;  /* 0x0000008e072f7210 */ /* 0x040fe400027fe419 */
[-C--:B------:R-:W-:Y:S02]  /*5350*/  IADD3 R48, P5, R22, R6.reuse, RZ ;  /* 0x0000000616307210 */ /* 0x080fe40007fbe0ff */
[----:B------:R-:W-:Y:S01]  /*5360*/  IADD3 R20, P4, R20, R6, RZ ;  /* 0x0000000614147210 */ /* 0x000fe20007f9e0ff */
[----:B------:R-:W-:Y:S01]  /*5370*/  IMAD.WIDE.U32 R24, R6, 0x7, R46 ;  /* 0x0000000706187825 */ /* 0x000fe200078e002e */
[----:B------:R-:W-:-:S03]  /*5380*/  IADD3.X R49, R7, R142, R23, P5, !PT ;  /* 0x0000008e07317210 */ /* 0x000fc60002ffe417 */
[----:B------:R-:W-:Y:S01]  /*5390*/  IMAD.X R21, R54, 0x1, R7, P4 ;  /* 0x0000000136157824 */ /* 0x000fe200020e0607 */
[----:B------:R-:W-:Y:S01]  /*53a0*/  IADD3 R50, P5, R24, R6, RZ ;  /* 0x0000000618327210 */ /* 0x000fe20007fbe0ff */
[----:B------:R-:W-:Y:S01]  /*53b0*/  IMAD.WIDE.U32 R22, R6, 0x7, R48 ;  /* 0x0000000706167825 */ /* 0x000fe200078e0030 */
[----:B------:R-:W-:Y:S02]  /*53c0*/  ISETP.GT.AND P4, PT, R4, 0x9, P2 ;  /* 0x000000090400780c */ /* 0x000fe40001784270 */
[C---:B------:R-:W-:Y:S02]  /*53d0*/  IADD3.X R51, R7.reuse, R142, R25, P5, !PT ;  /* 0x0000008e07337210 */ /* 0x040fe40002ffe419 */
[----:B------:R-:W-:Y:S02]  /*53e0*/  IADD3 R52, P6, R22, R6, RZ ;  /* 0x0000000616347210 */ /* 0x000fe40007fde0ff */
[----:B------:R-:W-:Y:S01]  /*53f0*/  IADD3 R68, P5, R20, R8, RZ ;  /* 0x0000000814447210 */ /* 0x000fe20007fbe0ff */
[----:B------:R-:W-:Y:S01]  /*5400*/  IMAD.WIDE.U32 R24, R6, 0x7, R50 ;  /* 0x0000000706187825 */ /* 0x000fe200078e0032 */
[----:B------:R-:W-:-:S03]  /*5410*/  IADD3.X R53, R7, R142, R23, P6, !PT ;  /* 0x0000008e07357210 */ /* 0x000fc600037fe417 */
[----:B------:R-:W-:Y:S01]  /*5420*/  IMAD.WIDE.U32 R22, R58, 0x1c, R14 ;  /* 0x0000001c3a167825 */ /* 0x000fe200078e000e */
[----:B------:R-:W-:-:S03]  /*5430*/  IADD3 R54, P6, R24, R6, RZ ;  /* 0x0000000618367210 */ /* 0x000fc60007fde0ff */
[----:B------:R-:W-:Y:S01]  /*5440*/  IMAD.X R71, R21, 0x1, R11, P5 ;  /* 0x0000000115477824 */ /* 0x000fe200028e060b */
[----:B------:R-:W-:Y:S01]  /*5450*/  LEA R70, P5, R68, UR10, 0x2 ;  /* 0x0000000a44467c11 */ /* 0x000fe2000f8a10ff */
[----:B------:R-:W-:Y:S01]  /*5460*/  IMAD.MOV.U32 R24, RZ, RZ, R22 ;  /* 0x000000ffff187224 */ /* 0x000fe200078e0016 */
[----:B------:R-:W-:Y:S01]  /*5470*/  IADD3.X R55, R7, R142, R25, P6, !PT ;  /* 0x0000008e07377210 */ /* 0x000fe200037fe419 */
[----:B------:R-:W-:Y:S01]  /*5480*/  IMAD.WIDE.U32 R56, R6, 0x7, R52 ;  /* 0x0000000706387825 */ /* 0x000fe200078e0034 */
[----:B------:R-:W-:Y:S02]  /*5490*/  IADD3 R25, R23, R73, RZ ;  /* 0x0000004917197210 */ /* 0x000fe40007ffe0ff */
[----:B------:R-:W-:Y:S02]  /*54a0*/  LEA.HI.X R71, R68, UR11, R71, 0x2, P5 ;  /* 0x0000000b44477c11 */ /* 0x000fe4000a8f1447 */
[----:B------:R-:W-:-:S04]  /*54b0*/  IADD3 R56, P5, R56, R6, RZ ;  /* 0x0000000638387210 */ /* 0x000fc80007fbe0ff */
[----:B------:R-:W-:Y:S01]  /*54c0*/  IADD3.X R57, R7, R142, R57, P5, !PT ;  /* 0x0000008e07397210 */ /* 0x000fe20002ffe439 */
[----:B------:R-:W-:-:S04]  /*54d0*/  IMAD.WIDE.U32 R66, R91, R6, R66 ;  /* 0x000000065b427225 */ /* 0x000fc800078e0042 */
[----:B------:R-:W-:-:S04]  /*54e0*/  IMAD.WIDE.U32 R62, R91, R6, R62 ;  /* 0x000000065b3e7225 */ /* 0x000fc800078e003e */
[----:B---3--:R-:W-:-:S04]  /*54f0*/  FMUL R69, R0, UR22 ;  /* 0x0000001600457c20 */ /* 0x008fc80008400000 */
[----:B------:R-:W-:Y:S01]  /*5500*/  FFMA R77, R224, UR21, R69 ;  /* 0x00000015e04d7c23 */ /* 0x000fe20008000045 */
[----:B------:R-:W-:-:S04]  /*5510*/  IMAD.WIDE.U32 R68, R6, 0x7, R54 ;  /* 0x0000000706447825 */ /* 0x000fc800078e0036 */
[----:B------:R2:W-:Y:S01]  /*5520*/  @P1 STG.E desc[UR16][R24.64], R77 ;  /* 0x0000004d18001986 */ /* 0x0005e2000c101910 */
[----:B------:R-:W-:-:S03]  /*5530*/  IADD3 R68, P1, R68, R6, RZ ;  /* 0x0000000644447210 */ /* 0x000fc60007f3e0ff */
[----:B------:R3:W4:Y:S01]  /*5540*/  @P4 LDG.E.LTC128B R0, desc[UR16][R70.64] ;  /* 0x0000001046004981 */ /* 0x000722000c1e1920 */
[----:B------:R-:W-:Y:S01]  /*5550*/  IADD3.X R69, R7, R142, R69, P1, !PT ;  /* 0x0000008e07457210 */ /* 0x000fe20000ffe445 */
[----:B------:R-:W-:Y:S01]  /*5560*/  IMAD.WIDE.U32 R60, R91, R6, R60 ;  /* 0x000000065b3c7225 */ /* 0x000fe200078e003c */
[----:B------:R-:W-:Y:S01]  /*5570*/  SHF.L.U64.HI R100, R58, 0x5, R59 ;  /* 0x000000053a647819 */ /* 0x000fe2000001023b */
[----:B------:R-:W-:Y:S02]  /*5580*/  BSSY B1, `(.L_x_35) ;  /* 0x0000087000017945 */ /* 0x000fe40003800000 */
[----:B------:R-:W-:-:S04]  /*5590*/  IMAD.WIDE.U32 R72, R6, 0x7, R68 ;  /* 0x0000000706487825 */ /* 0x000fc800078e0044 */
[----:B---3--:R-:W-:-:S04]  /*55a0*/  IMAD.WIDE.U32 R70, R6, 0x7, R56 ;  /* 0x0000000706467825 */ /* 0x008fc800078e0038 */
[-C--:B------:R-:W-:Y:S01]  /*55b0*/  IMAD.WIDE.U32 R26, R91, R6.reuse, R26 ;  /* 0x000000065b1a7225 */ /* 0x080fe200078e001a */
[----:B------:R-:W-:-:S03]  /*55c0*/  IADD3 R70, P1, R70, R6, RZ ;  /* 0x0000000646467210 */ /* 0x000fc60007f3e0ff */
[----:B------:R-:W-:Y:S01]  /*55d0*/  IMAD.WIDE.U32 R28, R91, R6, R28 ;  /* 0x000000065b1c7225 */ /* 0x000fe200078e001c */
[----:B------:R-:W-:Y:S02]  /*55e0*/  IADD3.X R71, R7, R142, R71, P1, !PT ;  /* 0x0000008e07477210 */ /* 0x000fe40000ffe447 */
[-C--:B------:R-:W-:Y:S01]  /*55f0*/  IADD3 R72, P1, R72, R6.reuse, RZ ;  /* 0x0000000648487210 */ /* 0x080fe20007f3e0ff */
[----:B------:R-:W-:-:S03]  /*5600*/  IMAD.WIDE.U32 R30, R91, R6, R30 ;  /* 0x000000065b1e7225 */ /* 0x000fc600078e001e */
[----:B------:R-:W-:Y:S01]  /*5610*/  IADD3.X R73, R7, R142, R73, P1, !PT ;  /* 0x0000008e07497210 */ /* 0x000fe20000ffe449 */
[----:B------:R-:W-:-:S04]  /*5620*/  IMAD.WIDE.U32 R74, R6, 0x7, R70 ;  /* 0x00000007064a7825 */ /* 0x000fc800078e0046 */
[----:B--2---:R-:W-:Y:S01]  /*5630*/  IMAD.WIDE.U32 R76, R6, 0x7, R72 ;  /* 0x00000007064c7825 */ /* 0x004fe200078e0048 */
[----:B------:R-:W-:-:S03]  /*5640*/  IADD3 R74, P1, R74, R6, RZ ;  /* 0x000000064a4a7210 */ /* 0x000fc60007f3e0ff */
[----:B------:R-:W-:Y:S01]  /*5650*/  IMAD.WIDE.U32 R32, R91, R6, R32 ;  /* 0x000000065b207225 */ /* 0x000fe200078e0020 */
[----:B------:R-:W-:Y:S02]  /*5660*/  IADD3.X R75, R7, R142, R75, P1, !PT ;  /* 0x0000008e074b7210 */ /* 0x000fe40000ffe44b */
[-C--:B------:R-:W-:Y:S01]  /*5670*/  IADD3 R76, P1, R76, R6.reuse, RZ ;  /* 0x000000064c4c7210 */ /* 0x080fe20007f3e0ff */
[----:B------:R-:W-:-:S03]  /*5680*/  IMAD.WIDE.U32 R34, R91, R6, R34 ;  /* 0x000000065b227225 */ /* 0x000fc600078e0022 */
[----:B------:R-:W-:Y:S01]  /*5690*/  IADD3.X R77, R7, R142, R77, P1, !PT ;  /* 0x0000008e074d7210 */ /* 0x000fe20000ffe44d */
[----:B------:R-:W-:-:S04]  /*56a0*/  IMAD.WIDE.U32 R78, R6, 0x7, R74 ;  /* 0x00000007064e7825 */ /* 0x000fc800078e004a */
[----:B------:R-:W-:Y:S01]  /*56b0*/  IMAD.WIDE.U32 R80, R6, 0x7, R76 ;  /* 0x0000000706507825 */ /* 0x000fe200078e004c */
        /* <DEDUP_REMOVED lines=22> */
[----:B------:R-:W-:Y:S01]  /*5820*/  IMAD.WIDE.U32 R48, R91, R6, R48 ;  /* 0x000000065b307225 */ /* 0x000fe200078e0030 */
[----:B------:R-:W-:-:S03]  /*5830*/  IADD3 R66, P1, R64, R66, RZ ;  /* 0x0000004240427210 */ /* 0x000fc60007f3e0ff */
[----:B------:R-:W-:Y:S01]  /*5840*/  IMAD.WIDE.U32 R50, R91, R6, R50 ;  /* 0x000000065b327225 */ /* 0x000fe200078e0032 */
[----:B------:R-:W-:Y:S02]  /*5850*/  IADD3.X R67, R65, R2, R67, P1, !PT ;  /* 0x0000000241437210 */ /* 0x000fe40000ffe443 */
[----:B------:R-:W-:Y:S01]  /*5860*/  IADD3 R62, P1, R64, R62, RZ ;  /* 0x0000003e403e7210 */ /* 0x000fe20007f3e0ff */
        /* <DEDUP_REMOVED lines=32> */
[----:B------:R-:W-:Y:S01]  /*5a70*/  IMAD.WIDE.U32 R62, R3, UR23, R62 ;  /* 0x00000017033e7c25 */ /* 0x000fe2000f8e003e */
[----:B------:R-:W-:Y:S02]  /*5a80*/  IADD3.X R41, R65, R2, R41, P1, !PT ;  /* 0x0000000241297210 */ /* 0x000fe40000ffe429 */
[----:B------:R-:W-:Y:S01]  /*5a90*/  IADD3 R42, P1, R64, R42, RZ ;  /* 0x0000002a402a7210 */ /* 0x000fe20007f3e0ff */
[----:B------:R-:W-:-:S03]  /*5aa0*/  VIADD R63, R63, UR6 ;  /* 0x000000063f3f7c36 */ /* 0x000fc60008000000 */
[----:B------:R-:W-:Y:S02]  /*5ab0*/  IADD3.X R43, R65, R2, R43, P1, !PT ;  /* 0x00000002412b7210 */ /* 0x000fe40000ffe42b */
[----:B------:R-:W-:-:S04]  /*5ac0*/  IADD3 R44, P1, R64, R44, RZ ;  /* 0x0000002c402c7210 */ /* 0x000fc80007f3e0ff */
        /* <DEDUP_REMOVED lines=30> */
[C---:B------:R-:W-:Y:S02]  /*5cb0*/  IADD3.X R85, R65.reuse, R2, R85, P1, !PT ;  /* 0x0000000241557210 */ /* 0x040fe40000ffe455 */
[C---:B------:R-:W-:Y:S02]  /*5cc0*/  IADD3 R86, P1, R64.reuse, R86, RZ ;  /* 0x0000005640567210 */ /* 0x040fe40007f3e0ff */
[----:B------:R-:W-:Y:S02]  /*5cd0*/  IADD3 R64, P5, R64, R88, RZ ;  /* 0x0000005840407210 */ /* 0x000fe40007fbe0ff */
[CC--:B------:R-:W-:Y:S02]  /*5ce0*/  IADD3.X R87, R65.reuse, R2.reuse, R87, P1, !PT ;  /* 0x0000000241577210 */ /* 0x0c0fe40000ffe457 */
[----:B------:R-:W-:Y:S01]  /*5cf0*/  IADD3.X R65, R65, R2, R89, P5, !PT ;  /* 0x0000000241417210 */ /* 0x000fe20002ffe459 */
[----:B------:R-:W-:-:S04]  /*5d00*/  IMAD.WIDE.U32 R88, R3, UR23, R66 ;  /* 0x0000001703587c25 */ /* 0x000fc8000f8e0042 */
[----:B------:R-:W-:Y:S01]  /*5d10*/  VIADD R67, R89, UR6 ;  /* 0x0000000659437c36 */ /* 0x000fe20008000000 */
[----:B------:R-:W-:Y:S01]  /*5d20*/  LEA R66, P1, R88, UR10, 0x2 ;  /* 0x0000000a58427c11 */ /* 0x000fe2000f8210ff */
[----:B------:R-:W-:-:S03]  /*5d30*/  IMAD.SHL.U32 R2, R58, 0x20, RZ ;  /* 0x000000203a027824 */ /* 0x000fc600078e00ff */
[----:B------:R-:W-:Y:S02]  /*5d40*/  LEA.HI.X R67, R88, UR11, R67, 0x2, P1 ;  /* 0x0000000b58437c11 */ /* 0x000fe400088f1443 */
[----:B------:R-:W-:Y:S02]  /*5d50*/  IADD3 R58, P5, R2, R14, RZ ;  /* 0x0000000e023a7210 */ /* 0x000fe40007fbe0ff */
[----:B------:R-:W-:Y:S02]  /*5d60*/  ISETP.GT.AND P1, PT, R4, 0x8, P0 ;  /* 0x000000080400780c */ /* 0x000fe40000724270 */
[----:B------:R-:W-:Y:S01]  /*5d70*/  IADD3.X R59, R100, R15, RZ, P5, !PT ;  /* 0x0000000f643b7210 */ /* 0x000fe20002ffe4ff */
[----:B----4-:R-:W-:-:S04]  /*5d80*/  FMUL R88, R0, UR22 ;  /* 0x0000001600587c20 */ /* 0x010fc80008400000 */
[----:B------:R-:W-:Y:S01]  /*5d90*/  FFMA R223, R223, UR21, R88 ;  /* 0x00000015dfdf7c23 */ /* 0x000fe20008000058 */
[----:B------:R-:W-:-:S04]  /*5da0*/  LEA R88, P5, R62, UR10, 0x2 ;  /* 0x0000000a3e587c11 */ /* 0x000fc8000f8a10ff */
[----:B------:R2:W-:Y:S01]  /*5db0*/  @P4 STG.E desc[UR16][R58.64], R223 ;  /* 0x000000df3a004986 */ /* 0x0005e2000c101910 */
[----:B------:R-:W-:Y:S01]  /*5dc0*/  LEA.HI.X R89, R62, UR11, R63, 0x2, P5 ;  /* 0x0000000b3e597c11 */ /* 0x000fe2000a8f143f */
[----:B------:R-:W-:Y:S07]  /*5dd0*/  @!P1 BRA `(.L_x_36) ;  /* 0x0000000000049947 */ /* 0x000fee0003800000 */
[----:B------:R3:W5:Y:S02]  /*5de0*/  LDG.E.LTC128B R0, desc[UR16][R66.64+0x20] ;  /* 0x0000201042007981 */ /* 0x000764000c1e1920 */
.L_x_36:
[----:B------:R-:W-:Y:S05]  /*5df0*/  BSYNC B1 ;  /* 0x0000000000017941 */ /* 0x000fea0003800000 */
.L_x_35:
[----:B-----5:R-:W-:Y:S01]  /*5e00*/  FMUL R63, R0, UR22 ;  /* 0x00000016003f7c20 */ /* 0x020fe20008400000 */
[----:B------:R-:W-:Y:S01]  /*5e10*/  ISETP.GT.AND P4, PT, R4, 0x9, P0 ;  /* 0x000000090400780c */ /* 0x000fe20000784270 */
[----:B------:R-:W-:Y:S02]  /*5e20*/  BSSY B1, `(.L_x_37) ;  /* 0x0000005000017945 */ /* 0x000fe40003800000 */
[----:B------:R-:W-:-:S05]  /*5e30*/  FFMA R63, R222, UR21, R63 ;  /* 0x00000015de3f7c23 */ /* 0x000fca000800003f */
[----:B------:R4:W-:Y:S05]  /*5e40*/  @P1 STG.E desc[UR16][R24.64+0x20], R63 ;  /* 0x0000203f18001986 */ /* 0x0009ea000c101910 */
[----:B------:R-:W-:Y:S05]  /*5e50*/  @!P4 BRA `(.L_x_38) ;  /* 0x000000000004c947 */ /* 0x000fea0003800000 */
[----:B------:R0:W5:Y:S02]  /*5e60*/  LDG.E.LTC128B R0, desc[UR16][R88.64+0x20] ;  /* 0x0000201058007981 */ /* 0x000164000c1e1920 */
.L_x_38:
[----:B------:R-:W-:Y:S05]  /*5e70*/  BSYNC B1 ;  /* 0x0000000000017941 */ /* 0x000fea0003800000 */
.L_x_37:
[----:B-----5:R-:W-:Y:S01]  /*5e80*/  FMUL R62, R0, UR22 ;  /* 0x00000016003e7c20 */ /* 0x020fe20008400000 */
[----:B------:R-:W-:Y:S01]  /*5e90*/  IMAD.WIDE.U32 R20, R6, 0x7, R20 ;  /* 0x0000000706147825 */ /* 0x000fe200078e0014 */
[----:B------:R-:W-:Y:S01]  /*5ea0*/  ISETP.GT.AND P1, PT, R4, 0x10, P2 ;  /* 0x000000100400780c */ /* 0x000fe20001724270 */
[----:B------:R-:W-:Y:S02]  /*5eb0*/  BSSY B1, `(.L_x_39) ;  /* 0x000000a000017945 */ /* 0x000fe40003800000 */
[----:B------:R-:W-:Y:S01]  /*5ec0*/  FFMA R221, R221, UR21, R62 ;  /* 0x00000015dddd7c23 */ /* 0x000fe2000800003e */
[----:B------:R-:W-:-:S04]  /*5ed0*/  IMAD.IADD R91, R142, 0x1, R21 ;  /* 0x000000018e5b7824 */ /* 0x000fc800078e0215 */
[----:B------:R0:W-:Y:S01]  /*5ee0*/  @P4 STG.E desc[UR16][R58.64+0x20], R221 ;  /* 0x000020dd3a004986 */ /* 0x0001e2000c101910 */
[----:B----4-:R-:W-:-:S05]  /*5ef0*/  IADD3 R63, P4, R8, R20, RZ ;  /* 0x00000014083f7210 */ /* 0x010fca0007f9e0ff */
[----:B------:R-:W-:Y:S01]  /*5f00*/  IMAD.X R90, R91, 0x1, R11, P4 ;  /* 0x000000015b5a7824 */ /* 0x000fe200020e060b */
[----:B------:R-:W-:-:S04]  /*5f10*/  LEA R62, P4, R63, UR10, 0x2 ;  /* 0x0000000a3f3e7c11 */ /* 0x000fc8000f8810ff */
[----:B------:R-:W-:Y:S01]  /*5f20*/  LEA.HI.X R63, R63, UR11, R90, 0x2, P4 ;  /* 0x0000000b3f3f7c11 */ /* 0x000fe2000a0f145a */
[----:B0-----:R-:W-:Y:S08]  /*5f30*/  @!P1 BRA `(.L_x_40) ;  /* 0x0000000000049947 */ /* 0x001ff00003800000 */
[----:B------:R0:W5:Y:S02]  /*5f40*/  LDG.E.LTC128B R0, desc[UR16][R62.64] ;  /* 0x000000103e007981 */ /* 0x000164000c1e1920 */
.L_x_40:
[----:B------:R-:W-:Y:S05]  /*5f50*/  BSYNC B1 ;  /* 0x0000000000017941 */ /* 0x000fea0003800000 */
.L_x_39:
[----:B------:R-:W-:Y:S01]  /*5f60*/  IADD3 R22, P4, R2, R22, RZ ;  /* 0x0000001602167210 */ /* 0x000fe20007f9e0ff */
[----:B-----5:R-:W-:Y:S01]  /*5f70*/  FMUL R21, R0, UR22 ;  /* 0x0000001600157c20 */ /* 0x020fe20008400000 */
[----:B------:R-:W-:Y:S01]  /*5f80*/  IADD3 R20, P5, R20, R6, RZ ;  /* 0x0000000614147210 */ /* 0x000fe20007fbe0ff */
[----:B------:R-:W-:Y:S02]  /*5f90*/  BSSY B1, `(.L_x_41) ;  /* 0x000000c000017945 */ /* 0x000fe40003800000 */
[----:B------:R-:W-:Y:S01]  /*5fa0*/  FFMA R93, R220, UR21, R21 ;  /* 0x00000015dc5d7c23 */ /* 0x000fe20008000015 */
[----:B------:R-:W-:Y:S01]  /*5fb0*/  IMAD.X R23, R100, 0x1, R25, P4 ;  /* 0x0000000164177824 */ /* 0x000fe200020e0619 */
[----:B------:R-:W-:Y:S02]  /*5fc0*/  ISETP.GT.AND P4, PT, R4, 0x11, P2 ;  /* 0x000000110400780c */ /* 0x000fe40001784270 */
[----:B------:R-:W-:Y:S02]  /*5fd0*/  IADD3.X R21, R91, R7, RZ, P5, !PT ;  /* 0x000000075b157210 */ /* 0x000fe40002ffe4ff */
[----:B------:R4:W-:Y:S01]  /*5fe0*/  @P1 STG.E desc[UR16][R22.64], R93 ;  /* 0x0000005d16001986 */ /* 0x0009e2000c101910 */
[----:B0-----:R-:W-:-:S05]  /*5ff0*/  IADD3 R63, P5, R20, R8, RZ ;  /* 0x00000008143f7210 */ /* 0x001fca0007fbe0ff */
[----:B------:R-:W-:Y:S01]  /*6000*/  IMAD.X R90, R21, 0x1, R11, P5 ;  /* 0x00000001155a7824 */ /* 0x000fe200028e060b */
[----:B------:R-:W-:-:S04]  /*6010*/  LEA R62, P5, R63, UR10, 0x2 ;  /* 0x0000000a3f3e7c11 */ /* 0x000fc8000f8a10ff */
[----:B------:R-:W-:Y:S01]  /*6020*/  LEA.HI.X R63, R63, UR11, R90, 0x2, P5 ;  /* 0x0000000b3f3f7c11 */ /* 0x000fe2000a8f145a */
[----:B----4-:R-:W-:Y:S08]  /*6030*/  @!P4 BRA `(.L_x_42) ;  /* 0x000000000004c947 */ /* 0x010ff00003800000 */
[----:B------:R0:W5:Y:S02]  /*6040*/  LDG.E.LTC128B R0, desc[UR16][R62.64] ;  /* 0x000000103e007981 */ /* 0x000164000c1e1920 */
.L_x_42:
[----:B------:R-:W-:Y:S05]  /*6050*/  BSYNC B1 ;  /* 0x0000000000017941 */ /* 0x000fea0003800000 */
.L_x_41:
[----:B------:R-:W-:-:S04]  /*6060*/  IMAD.WIDE.U32 R60, R3, UR23, R60 ;  /* 0x00000017033c7c25 */ /* 0x000fc8000f8e003c */
[----:B-----5:R-:W-:Y:S01]  /*6070*/  FMUL R90, R0, UR22 ;  /* 0x00000016005a7c20 */ /* 0x020fe20008400000 */
[----:B------:R-:W-:Y:S01]  /*6080*/  BSSY B1, `(.L_x_43) ;  /* 0x000000f000017945 */ /* 0x000fe20003800000 */
[----:B------:R-:W-:Y:S01]  /*6090*/  VIADD R61, R61, UR6 ;  /* 0x000000063d3d7c36 */ /* 0x000fe20008000000 */
[C---:B0-----:R-:W-:Y:S01]  /*60a0*/  LEA R62, P1, R60.reuse, UR10, 0x2 ;  /* 0x0000000a3c3e7c11 */ /* 0x041fe2000f8210ff */
[----:B------:R-:W-:Y:S01]  /*60b0*/  FFMA R219, R219, UR21, R90 ;  /* 0x00000015dbdb7c23 */ /* 0x000fe2000800005a */
[----:B------:R-:W-:Y:S02]  /*60c0*/  IMAD.WIDE.U32 R26, R3, UR23, R26 ;  /* 0x00000017031a7c25 */ /* 0x000fe4000f8e001a */
[----:B------:R-:W-:Y:S02]  /*60d0*/  LEA.HI.X R63, R60, UR11, R61, 0x2, P1 ;  /* 0x0000000b3c3f7c11 */ /* 0x000fe400088f143d */
[----:B------:R-:W-:Y:S01]  /*60e0*/  IADD3 R60, P5, R2, R58, RZ ;  /* 0x0000003a023c7210 */ /* 0x000fe20007fbe0ff */
[----:B------:R-:W-:Y:S01]  /*60f0*/  VIADD R27, R27, UR6 ;  /* 0x000000061b1b7c36 */ /* 0x000fe20008000000 */
[----:B------:R-:W-:-:S02]  /*6100*/  ISETP.GT.AND P1, PT, R4, 0x10, P0 ;  /* 0x000000100400780c */ /* 0x000fc40000724270 */
[----:B------:R-:W-:Y:S02]  /*6110*/  IADD3.X R61, R100, R59, RZ, P5, !PT ;  /* 0x0000003b643d7210 */ /* 0x000fe40002ffe4ff */
[----:B------:R-:W-:-:S03]  /*6120*/  LEA R90, P5, R26, UR10, 0x2 ;  /* 0x0000000a1a5a7c11 */ /* 0x000fc6000f8a10ff */
[----:B------:R0:W-:Y:S01]  /*6130*/  @P4 STG.E desc[UR16][R60.64], R219 ;  /* 0x000000db3c004986 */ /* 0x0001e2000c101910 */
[----:B------:R-:W-:-:S05]  /*6140*/  LEA.HI.X R91, R26, UR11, R27, 0x2, P5 ;  /* 0x0000000b1a5b7c11 */ /* 0x000fca000a8f141b */
[----:B------:R-:W-:Y:S05]  /*6150*/  @!P1 BRA `(.L_x_44) ;  /* 0x0000000000049947 */ /* 0x000fea0003800000 */
[----:B------:R4:W5:Y:S02]  /*6160*/  LDG.E.LTC128B R0, desc[UR16][R62.64+0x20] ;  /* 0x000020103e007981 */ /* 0x000964000c1e1920 */
.L_x_44:
[----:B------:R-:W-:Y:S05]  /*6170*/  BSYNC B1 ;  /* 0x0000000000017941 */ /* 0x000fea0003800000 */
.L_x_43:
[----:B-----5:R-:W-:Y:S01]  /*6180*/  FMUL R27, R0, UR22 ;  /* 0x00000016001b7c20 */ /* 0x020fe20008400000 */
[----:B------:R-:W-:Y:S01]  /*6190*/  ISETP.GT.AND P4, PT, R4, 0x11, P0 ;  /* 0x000000110400780c */ /* 0x000fe20000784270 */
[----:B------:R-:W-:Y:S02]  /*61a0*/  BSSY B1, `(.L_x_45) ;  /* 0x0000005000017945 */ /* 0x000fe40003800000 */
[----:B------:R-:W-:-:S05]  /*61b0*/  FFMA R27, R218, UR21, R27 ;  /* 0x00000015da1b7c23 */ /* 0x000fca000800001b */
[----:B------:R0:W-:Y:S05]  /*61c0*/  @P1 STG.E desc[UR16][R22.64+0x20], R27 ;  /* 0x0000201b16001986 */ /* 0x0001ea000c101910 */
[----:B------:R-:W-:Y:S05]  /*61d0*/  @!P4 BRA `(.L_x_46) ;  /* 0x000000000004c947 */ /* 0x000fea0003800000 */
[----:B------:R0:W5:Y:S02]  /*61e0*/  LDG.E.LTC128B R0, desc[UR16][R90.64+0x20] ;  /* 0x000020105a007981 */ /* 0x000164000c1e1920 */
.L_x_46:
[----:B------:R-:W-:Y:S05]  /*61f0*/  BSYNC B1 ;  /* 0x0000000000017941 */ /* 0x000fea0003800000 */
.L_x_45:
[----:B-----5:R-:W-:Y:S01]  /*6200*/  FMUL R26, R0, UR22 ;  /* 0x00000016001a7c20 */ /* 0x020fe20008400000 */
[----:B------:R-:W-:Y:S01]  /*6210*/  IMAD.WIDE.U32 R20, R6, 0x7, R20 ;  /* 0x0000000706147825 */ /* 0x000fe200078e0014 */
[----:B------:R-:W-:Y:S01]  /*6220*/  ISETP.GT.AND P1, PT, R4, 0x18, P2 ;  /* 0x000000180400780c */ /* 0x000fe20001724270 */
[----:B------:R-:W-:Y:S02]  /*6230*/  BSSY B1, `(.L_x_47) ;  /* 0x000000a000017945 */ /* 0x000fe40003800000 */
[----:B------:R-:W-:Y:S01]  /*6240*/  FFMA R217, R217, UR21, R26 ;  /* 0x00000015d9d97c23 */ /* 0x000fe2000800001a */
[----:B------:R-:W-:-:S04]  /*6250*/  IMAD.IADD R93, R142, 0x1, R21 ;  /* 0x000000018e5d7824 */ /* 0x000fc800078e0215 */
[----:B------:R1:W-:Y:S01]  /*6260*/  @P4 STG.E desc[UR16][R60.64+0x20], R217 ;  /* 0x000020d93c004986 */ /* 0x0003e2000c101910 */
[----:B0-----:R-:W-:-:S05]  /*6270*/  IADD3 R27, P4, R8, R20, RZ ;  /* 0x00000014081b7210 */ /* 0x001fca0007f9e0ff */
[----:B------:R-:W-:Y:S01]  /*6280*/  IMAD.X R92, R93, 0x1, R11, P4 ;  /* 0x000000015d5c7824 */ /* 0x000fe200020e060b */
[----:B------:R-:W-:-:S04]  /*6290*/  LEA R26, P4, R27, UR10, 0x2 ;  /* 0x0000000a1b1a7c11 */ /* 0x000fc8000f8810ff */
[----:B------:R-:W-:Y:S01]  /*62a0*/  LEA.HI.X R27, R27, UR11, R92, 0x2, P4 ;  /* 0x0000000b1b1b7c11 */ /* 0x000fe2000a0f145c */
[----:B-1----:R-:W-:Y:S08]  /*62b0*/  @!P1 BRA `(.L_x_48) ;  /* 0x0000000000049947 */ /* 0x002ff00003800000 */
[----:B------:R0:W5:Y:S02]  /*62c0*/  LDG.E.LTC128B R0, desc[UR16][R26.64] ;  /* 0x000000101a007981 */ /* 0x000164000c1e1920 */
.L_x_48:
[----:B------:R-:W-:Y:S05]  /*62d0*/  BSYNC B1 ;  /* 0x0000000000017941 */ /* 0x000fea0003800000 */
.L_x_47:
[----:B0-----:R-:W-:Y:S01]  /*62e0*/  IADD3 R26, P4, R2, R22, RZ ;  /* 0x00000016021a7210 */ /* 0x001fe20007f9e0ff */
        /* <DEDUP_REMOVED lines=8> */
[----:B------:R-:W-:-:S05]  /*6370*/  IADD3 R93, P5, R20, R8, RZ ;  /* 0x00000008145d7210 */ /* 0x000fca0007fbe0ff */
[----:B------:R-:W-:Y:S01]  /*6380*/  IMAD.X R94, R21, 0x1, R11, P5 ;  /* 0x00000001155e7824 */ /* 0x000fe200028e060b */
[----:B------:R-:W-:-:S04]  /*6390*/  LEA R92, P5, R93, UR10, 0x2 ;  /* 0x0000000a5d5c7c11 */ /* 0x000fc8000f8a10ff */
[----:B------:R-:W-:Y:S01]  /*63a0*/  LEA.HI.X R93, R93, UR11, R94, 0x2, P5 ;  /* 0x0000000b5d5d7c11 */ /* 0x000fe2000a8f145e */
[----:B0-----:R-:W-:Y:S08]  /*63b0*/  @!P4 BRA `(.L_x_50) ;  /* 0x000000000004c947 */ /* 0x001ff00003800000 */
[----:B------:R0:W5:Y:S02]  /*63c0*/  LDG.E.LTC128B R0, desc[UR16][R92.64] ;  /* 0x000000105c007981 */ /* 0x000164000c1e1920 */
.L_x_50:
[----:B------:R-:W-:Y:S05]  /*63d0*/  BSYNC B1 ;  /* 0x0000000000017941 */ /* 0x000fea0003800000 */
.L_x_49:
        /* <DEDUP_REMOVED lines=17> */
.L_x_52:
[----:B------:R-:W-:Y:S05]  /*64f0*/  BSYNC B1 ;  /* 0x0000000000017941 */ /* 0x000fea0003800000 */
.L_x_51:
[----:B-----5:R-:W-:Y:S01]  /*6500*/  FMUL R31, R0, UR22 ;  /* 0x00000016001f7c20 */ /* 0x020fe20008400000 */
[----:B------:R-:W-:Y:S01]  /*6510*/  ISETP.GT.AND P4, PT, R4, 0x19, P0 ;  /* 0x000000190400780c */ /* 0x000fe20000784270 */
[----:B------:R-:W-:Y:S02]  /*6520*/  BSSY B1, `(.L_x_53) ;  /* 0x0000005000017945 */ /* 0x000fe40003800000 */
[----:B------:R-:W-:-:S05]  /*6530*/  FFMA R31, R214, UR21, R31 ;  /* 0x00000015d61f7c23 */ /* 0x000fca000800001f */
[----:B------:R0:W-:Y:S05]  /*6540*/  @P1 STG.E desc[UR16][R26.64+0x20], R31 ;  /* 0x0000201f1a001986 */ /* 0x0001ea000c101910 */
[----:B------:R-:W-:Y:S05]  /*6550*/  @!P4 BRA `(.L_x_54) ;  /* 0x000000000004c947 */ /* 0x000fea0003800000 */
[----:B------:R0:W5:Y:S02]  /*6560*/  LDG.E.LTC128B R0, desc[UR16][R94.64+0x20] ;  /* 0x000020105e007981 */ /* 0x000164000c1e1920 */
.L_x_54:
[----:B------:R-:W-:Y:S05]  /*6570*/  BSYNC B1 ;  /* 0x0000000000017941 */ /* 0x000fea0003800000 */
.L_x_53:
        /* <DEDUP_REMOVED lines=13> */
.L_x_56:
[----:B------:R-:W-:Y:S05]  /*6650*/  BSYNC B1 ;  /* 0x0000000000017941 */ /* 0x000fea0003800000 */
.L_x_55:
        /* <DEDUP_REMOVED lines=15> */
.L_x_58:
[----:B------:R-:W-:Y:S05]  /*6750*/  BSYNC B1 ;  /* 0x0000000000017941 */ /* 0x000fea0003800000 */
.L_x_57:
        /* <DEDUP_REMOVED lines=17> */
.L_x_60:
[----:B------:R-:W-:Y:S05]  /*6870*/  BSYNC B1 ;  /* 0x0000000000017941 */ /* 0x000fea0003800000 */
.L_x_59:
[----:B-----5:R-:W-:Y:S01]  /*6880*/  FMUL R35, R0, UR22 ;  /* 0x0000001600237c20 */ /* 0x020fe20008400000 */
[----:B------:R-:W-:Y:S01]  /*6890*/  ISETP.GT.AND P4, PT, R4, 0x21, P0 ;  /* 0x000000210400780c */ /* 0x000fe20000784270 */
[----:B------:R-:W-:Y:S02]  /*68a0*/  BSSY B1, `(.L_x_61) ;  /* 0x0000005000017945 */ /* 0x000fe40003800000 */
[----:B------:R-:W-:-:S05]  /*68b0*/  FFMA R35, R210, UR21, R35 ;  /* 0x00000015d2237c23 */ /* 0x000fca0008000023 */
[----:B------:R0:W-:Y:S05]  /*68c0*/  @P1 STG.E desc[UR16][R30.64+0x20], R35 ;  /* 0x000020231e001986 */ /* 0x0001ea000c101910 */
[----:B------:R-:W-:Y:S05]  /*68d0*/  @!P4 BRA `(.L_x_62) ;  /* 0x000000000004c947 */ /* 0x000fea0003800000 */
[----:B------:R0:W5:Y:S02]  /*68e0*/  LDG.E.LTC128B R0, desc[UR16][R98.64+0x20] ;  /* 0x0000201062007981 */ /* 0x000164000c1e1920 */
.L_x_62:
[----:B------:R-:W-:Y:S05]  /*68f0*/  BSYNC B1 ;  /* 0x0000000000017941 */ /* 0x000fea0003800000 */
.L_x_61:
        /* <DEDUP_REMOVED lines=13> */
.L_x_64:
[----:B------:R-:W-:Y:S05]  /*69d0*/  BSYNC B1 ;  /* 0x0000000000017941 */ /* 0x000fea0003800000 */
.L_x_63:
        /* <DEDUP_REMOVED lines=15> */
.L_x_66:
[----:B------:R-:W-:Y:S05]  /*6ad0*/  BSYNC B1 ;  /* 0x0000000000017941 */ /* 0x000fea0003800000 */
.L_x_65:
        /* <DEDUP_REMOVED lines=17> */
.L_x_68:
[----:B------:R-:W-:Y:S05]  /*6bf0*/  BSYNC B1 ;  /* 0x0000000000017941 */ /* 0x000fea0003800000 */
.L_x_67:
[----:B-----5:R-:W-:Y:S01]  /*6c00*/  FMUL R39, R0, UR22 ;  /* 0x0000001600277c20 */ /* 0x020fe20008400000 */
[----:B------:R-:W-:Y:S01]  /*6c10*/  ISETP.GT.AND P4, PT, R4, 0x29, P0 ;  /* 0x000000290400780c */ /* 0x000fe20000784270 */
[----:B------:R-:W-:Y:S02]  /*6c20*/  BSSY B1, `(.L_x_69) ;  /* 0x0000005000017945 */ /* 0x000fe40003800000 */
[----:B------:R-:W-:-:S05]  /*6c30*/  FFMA R39, R206, UR21, R39 ;  /* 0x00000015ce277c23 */ /* 0x000fca0008000027 */
[----:B------:R0:W-:Y:S05]  /*6c40*/  @P1 STG.E desc[UR16][R34.64+0x20], R39 ;  /* 0x0000202722001986 */ /* 0x0001ea000c101910 */
[----:B------:R-:W-:Y:S05]  /*6c50*/  @!P4 BRA `(.L_x_70) ;  /* 0x000000000004c947 */ /* 0x000fea0003800000 */
[----:B------:R0:W5:Y:S02]  /*6c60*/  LDG.E.LTC128B R0, desc[UR16][R104.64+0x20] ;  /* 0x0000201068007981 */ /* 0x000164000c1e1920 */
.L_x_70:
[----:B------:R-:W-:Y:S05]  /*6c70*/  BSYNC B1 ;  /* 0x0000000000017941 */ /* 0x000fea0003800000 */
.L_x_69:
        /* <DEDUP_REMOVED lines=13> */
.L_x_72:
[----:B------:R-:W-:Y:S05]  /*6d50*/  BSYNC B1 ;  /* 0x0000000000017941 */ /* 0x000fea0003800000 */
.L_x_71:
        /* <DEDUP_REMOVED lines=15> */
.L_x_74:
[----:B------:R-:W-:Y:S05]  /*6e50*/  BSYNC B1 ;  /* 0x0000000000017941 */ /* 0x000fea0003800000 */
.L_x_73:
        /* <DEDUP_REMOVED lines=17> */
.L_x_76:
[----:B------:R-:W-:Y:S05]  /*6f70*/  BSYNC B1 ;  /* 0x0000000000017941 */ /* 0x000fea0003800000 */
.L_x_75:
[----:B-----5:R-:W-:Y:S01]  /*6f80*/  FMUL R43, R0, UR22 ;  /* 0x00000016002b7c20 */ /* 0x020fe20008400000 */
[----:B------:R-:W-:Y:S01]  /*6f90*/  ISETP.GT.AND P4, PT, R4, 0x31, P0 ;  /* 0x000000310400780c */ /* 0x000fe20000784270 */
[----:B------:R-:W-:Y:S02]  /*6fa0*/  BSSY B1, `(.L_x_77) ;  /* 0x0000005000017945 */ /* 0x000fe40003800000 */
[----:B------:R-:W-:-:S05]  /*6fb0*/  FFMA R43, R202, UR21, R43 ;  /* 0x00000015ca2b7c23 */ /* 0x000fca000800002b */
[----:B------:R0:W-:Y:S05]  /*6fc0*/  @P1 STG.E desc[UR16][R38.64+0x20], R43 ;  /* 0x0000202b26001986 */ /* 0x0001ea000c101910 */
[----:B------:R-:W-:Y:S05]  /*6fd0*/  @!P4 BRA `(.L_x_78) ;  /* 0x000000000004c947 */ /* 0x000fea0003800000 */
[----:B------:R0:W5:Y:S02]  /*6fe0*/  LDG.E.LTC128B R0, desc[UR16][R108.64+0x20] ;  /* 0x000020106c007981 */ /* 0x000164000c1e1920 */
.L_x_78:
[----:B------:R-:W-:Y:S05]  /*6ff0*/  BSYNC B1 ;  /* 0x0000000000017941 */ /* 0x000fea0003800000 */
.L_x_77:
        /* <DEDUP_REMOVED lines=13> */
.L_x_80:
[----:B------:R-:W-:Y:S05]  /*70d0*/  BSYNC B1 ;  /* 0x0000000000017941 */ /* 0x000fea0003800000 */
.L_x_79:
        /* <DEDUP_REMOVED lines=15> */
.L_x_82:
[----:B------:R-:W-:Y:S05]  /*71d0*/  BSYNC B1 ;  /* 0x0000000000017941 */ /* 0x000fea0003800000 */
.L_x_81:
        /* <DEDUP_REMOVED lines=17> */
.L_x_84:
[----:B------:R-:W-:Y:S05]  /*72f0*/  BSYNC B1 ;  /* 0x0000000000017941 */ /* 0x000fea0003800000 */
.L_x_83:
[----:B-----5:R-:W-:Y:S01]  /*7300*/  FMUL R47, R0, UR22 ;  /* 0x00000016002f7c20 */ /* 0x020fe20008400000 */
[----:B------:R-:W-:Y:S01]  /*7310*/  ISETP.GT.AND P4, PT, R4, 0x39, P0 ;  /* 0x000000390400780c */ /* 0x000fe20000784270 */
[----:B------:R-:W-:Y:S02]  /*7320*/  BSSY B1, `(.L_x_85) ;  /* 0x0000005000017945 */ /* 0x000fe40003800000 */
[----:B------:R-:W-:-:S05]  /*7330*/  FFMA R47, R198, UR21, R47 ;  /* 0x00000015c62f7c23 */ /* 0x000fca000800002f */
[----:B------:R0:W-:Y:S05]  /*7340*/  @P1 STG.E desc[UR16][R42.64+0x20], R47 ;  /* 0x0000202f2a001986 */ /* 0x0001ea000c101910 */
[----:B------:R-:W-:Y:S05]  /*7350*/  @!P4 BRA `(.L_x_86) ;  /* 0x000000000004c947 */ /* 0x000fea0003800000 */
[----:B------:R0:W5:Y:S02]  /*7360*/  LDG.E.LTC128B R0, desc[UR16][R112.64+0x20] ;  /* 0x0000201070007981 */ /* 0x000164000c1e1920 */
.L_x_86:
[----:B------:R-:W-:Y:S05]  /*7370*/  BSYNC B1 ;  /* 0x0000000000017941 */ /* 0x000fea0003800000 */
.L_x_85:
        /* <DEDUP_REMOVED lines=13> */
.L_x_88:
[----:B------:R-:W-:Y:S05]  /*7450*/  BSYNC B1 ;  /* 0x0000000000017941 */ /* 0x000fea0003800000 */
.L_x_87:
        /* <DEDUP_REMOVED lines=15> */
.L_x_90:
[----:B------:R-:W-:Y:S05]  /*7550*/  BSYNC B1 ;  /* 0x0000000000017941 */ /* 0x000fea0003800000 */
.L_x_89:
        /* <DEDUP_REMOVED lines=17> */
.L_x_92:
[----:B------:R-:W-:Y:S05]  /*7670*/  BSYNC B1 ;  /* 0x0000000000017941 */ /* 0x000fea0003800000 */
.L_x_91:
[----:B-----5:R-:W-:Y:S01]  /*7680*/  FMUL R51, R0, UR22 ;  /* 0x0000001600337c20 */ /* 0x020fe20008400000 */
[----:B------:R-:W-:Y:S01]  /*7690*/  ISETP.GT.AND P4, PT, R4, 0x41, P0 ;  /* 0x000000410400780c */ /* 0x000fe20000784270 */
[----:B------:R-:W-:Y:S02]  /*76a0*/  BSSY B1, `(.L_x_93) ;  /* 0x0000005000017945 */ /* 0x000fe40003800000 */
[----:B------:R-:W-:-:S05]  /*76b0*/  FFMA R51, R194, UR21, R51 ;  /* 0x00000015c2337c23 */ /* 0x000fca0008000033 */
[----:B------:R0:W-:Y:S05]  /*76c0*/  @P1 STG.E desc[UR16][R46.64+0x20], R51 ;  /* 0x000020332e001986 */ /* 0x0001ea000c101910 */
[----:B------:R-:W-:Y:S05]  /*76d0*/  @!P4 BRA `(.L_x_94) ;  /* 0x000000000004c947 */ /* 0x000fea0003800000 */
[----:B------:R0:W5:Y:S02]  /*76e0*/  LDG.E.LTC128B R0, desc[UR16][R116.64+0x20] ;  /* 0x0000201074007981 */ /* 0x000164000c1e1920 */
.L_x_94:
[----:B------:R-:W-:Y:S05]  /*76f0*/  BSYNC B1 ;  /* 0x0000000000017941 */ /* 0x000fea0003800000 */
.L_x_93:
        /* <DEDUP_REMOVED lines=13> */
.L_x_96:
[----:B------:R-:W-:Y:S05]  /*77d0*/  BSYNC B1 ;  /* 0x0000000000017941 */ /* 0x000fea0003800000 */
.L_x_95:
        /* <DEDUP_REMOVED lines=15> */
.L_x_98:
[----:B------:R-:W-:Y:S05]  /*78d0*/  BSYNC B1 ;  /* 0x0000000000017941 */ /* 0x000fea0003800000 */
.L_x_97:
        /* <DEDUP_REMOVED lines=17> */
.L_x_100:
[----:B------:R-:W-:Y:S05]  /*79f0*/  BSYNC B1 ;  /* 0x0000000000017941 */ /* 0x000fea0003800000 */
.L_x_99:
[----:B-----5:R-:W-:Y:S01]  /*7a00*/  FMUL R55, R0, UR22 ;  /* 0x0000001600377c20 */ /* 0x020fe20008400000 */
[----:B------:R-:W-:Y:S01]  /*7a10*/  ISETP.GT.AND P4, PT, R4, 0x49, P0 ;  /* 0x000000490400780c */ /* 0x000fe20000784270 */
[----:B------:R-:W-:Y:S02]  /*7a20*/  BSSY B1, `(.L_x_101) ;  /* 0x0000005000017945 */ /* 0x000fe40003800000 */
[----:B------:R-:W-:-:S05]  /*7a30*/  FFMA R55, R190, UR21, R55 ;  /* 0x00000015be377c23 */ /* 0x000fca0008000037 */
[----:B------:R0:W-:Y:S05]  /*7a40*/  @P1 STG.E desc[UR16][R50.64+0x20], R55 ;  /* 0x0000203732001986 */ /* 0x0001ea000c101910 */
[----:B------:R-:W-:Y:S05]  /*7a50*/  @!P4 BRA `(.L_x_102) ;  /* 0x000000000004c947 */ /* 0x000fea0003800000 */
[----:B------:R0:W5:Y:S02]  /*7a60*/  LDG.E.LTC128B R0, desc[UR16][R120.64+0x20] ;  /* 0x0000201078007981 */ /* 0x000164000c1e1920 */
.L_x_102:
[----:B------:R-:W-:Y:S05]  /*7a70*/  BSYNC B1 ;  /* 0x0000000000017941 */ /* 0x000fea0003800000 */
.L_x_101:
        /* <DEDUP_REMOVED lines=13> */
.L_x_104:
[----:B------:R-:W-:Y:S05]  /*7b50*/  BSYNC B1 ;  /* 0x0000000000017941 */ /* 0x000fea0003800000 */
.L_x_103:
        /* <DEDUP_REMOVED lines=15> */
.L_x_106:
[----:B------:R-:W-:Y:S05]  /*7c50*/  BSYNC B1 ;  /* 0x0000000000017941 */ /* 0x000fea0003800000 */
.L_x_105:
        /* <DEDUP_REMOVED lines=17> */
.L_x_108:
[----:B------:R-:W-:Y:S05]  /*7d70*/  BSYNC B1 ;  /* 0x0000000000017941 */ /* 0x000fea0003800000 */
.L_x_107:
[----:B-----5:R-:W-:Y:S01]  /*7d80*/  FMUL R69, R0, UR22 ;  /* 0x0000001600457c20 */ /* 0x020fe20008400000 */
[----:B------:R-:W-:Y:S01]  /*7d90*/  ISETP.GT.AND P4, PT, R4, 0x51, P0 ;  /* 0x000000510400780c */ /* 0x000fe20000784270 */
[----:B------:R-:W-:Y:S02]  /*7da0*/  BSSY B1, `(.L_x_109) ;  /* 0x0000005000017945 */ /* 0x000fe40003800000 */
[----:B------:R-:W-:-:S05]  /*7db0*/  FFMA R69, R186, UR21, R69 ;  /* 0x00000015ba457c23 */ /* 0x000fca0008000045 */
[----:B------:R0:W-:Y:S05]  /*7dc0*/  @P1 STG.E desc[UR16][R54.64+0x20], R69 ;  /* 0x0000204536001986 */ /* 0x0001ea000c101910 */
[----:B------:R-:W-:Y:S05]  /*7dd0*/  @!P4 BRA `(.L_x_110) ;  /* 0x000000000004c947 */ /* 0x000fea0003800000 */
[----:B------:R0:W5:Y:S02]  /*7de0*/  LDG.E.LTC128B R0, desc[UR16][R124.64+0x20] ;  /* 0x000020107c007981 */ /* 0x000164000c1e1920 */
.L_x_110:
[----:B------:R-:W-:Y:S05]  /*7df0*/  BSYNC B1 ;  /* 0x0000000000017941 */ /* 0x000fea0003800000 */
.L_x_109:
        /* <DEDUP_REMOVED lines=13> */
.L_x_112:
[----:B------:R-:W-:Y:S05]  /*7ed0*/  BSYNC B1 ;  /* 0x0000000000017941 */ /* 0x000fea0003800000 */
.L_x_111:
        /* <DEDUP_REMOVED lines=15> */
.L_x_114:
[----:B------:R-:W-:Y:S05]  /*7fd0*/  BSYNC B1 ;  /* 0x0000000000017941 */ /* 0x000fea0003800000 */
.L_x_113:
        /* <DEDUP_REMOVED lines=17> */
.L_x_116:
[----:B------:R-:W-:Y:S05]  /*80f0*/  BSYNC B1 ;  /* 0x0000000000017941 */ /* 0x000fea0003800000 */
.L_x_115:
[----:B-----5:R-:W-:Y:S01]  /*8100*/  FMUL R73, R0, UR22 ;  /* 0x0000001600497c20 */ /* 0x020fe20008400000 */
[----:B------:R-:W-:Y:S01]  /*8110*/  ISETP.GT.AND P4, PT, R4, 0x59, P0 ;  /* 0x000000590400780c */ /* 0x000fe20000784270 */
[----:B------:R-:W-:Y:S02]  /*8120*/  BSSY B1, `(.L_x_117) ;  /* 0x0000005000017945 */ /* 0x000fe40003800000 */
[----:B------:R-:W-:-:S05]  /*8130*/  FFMA R73, R182, UR21, R73 ;  /* 0x00000015b6497c23 */ /* 0x000fca0008000049 */
[----:B------:R0:W-:Y:S05]  /*8140*/  @P1 STG.E desc[UR16][R68.64+0x20], R73 ;  /* 0x0000204944001986 */ /* 0x0001ea000c101910 */
[----:B------:R-:W-:Y:S05]  /*8150*/  @!P4 BRA `(.L_x_118) ;  /* 0x000000000004c947 */ /* 0x000fea0003800000 */
[----:B------:R0:W5:Y:S02]  /*8160*/  LDG.E.LTC128B R0, desc[UR16][R128.64+0x20] ;  /* 0x0000201080007981 */ /* 0x000164000c1e1920 */
.L_x_118:
[----:B------:R-:W-:Y:S05]  /*8170*/  BSYNC B1 ;  /* 0x0000000000017941 */ /* 0x000fea0003800000 */
.L_x_117:
        /* <DEDUP_REMOVED lines=13> */
.L_x_120:
[----:B------:R-:W-:Y:S05]  /*8250*/  BSYNC B1 ;  /* 0x0000000000017941 */ /* 0x000fea0003800000 */
.L_x_119:
        /* <DEDUP_REMOVED lines=15> */
.L_x_122:
[----:B------:R-:W-:Y:S05]  /*8350*/  BSYNC B1 ;  /* 0x0000000000017941 */ /* 0x000fea0003800000 */
.L_x_121:
        /* <DEDUP_REMOVED lines=17> */
.L_x_124:
[----:B------:R-:W-:Y:S05]  /*8470*/  BSYNC B1 ;  /* 0x0000000000017941 */ /* 0x000fea0003800000 */
.L_x_123:
[----:B-----5:R-:W-:Y:S01]  /*8480*/  FMUL R77, R0, UR22 ;  /* 0x00000016004d7c20 */ /* 0x020fe20008400000 */
[----:B------:R-:W-:Y:S01]  /*8490*/  ISETP.GT.AND P4, PT, R4, 0x61, P0 ;  /* 0x000000610400780c */ /* 0x000fe20000784270 */
[----:B------:R-:W-:Y:S02]  /*84a0*/  BSSY B1, `(.L_x_125) ;  /* 0x0000005000017945 */ /* 0x000fe40003800000 */
[----:B------:R-:W-:-:S05]  /*84b0*/  FFMA R77, R178, UR21, R77 ;  /* 0x00000015b24d7c23 */ /* 0x000fca000800004d */
[----:B------:R0:W-:Y:S05]  /*84c0*/  @P1 STG.E desc[UR16][R72.64+0x20], R77 ;  /* 0x0000204d48001986 */ /* 0x0001ea000c101910 */
[----:B------:R-:W-:Y:S05]  /*84d0*/  @!P4 BRA `(.L_x_126) ;  /* 0x000000000004c947 */ /* 0x000fea0003800000 */
[----:B------:R0:W5:Y:S02]  /*84e0*/  LDG.E.LTC128B R0, desc[UR16][R132.64+0x20] ;  /* 0x0000201084007981 */ /* 0x000164000c1e1920 */
.L_x_126:
[----:B------:R-:W-:Y:S05]  /*84f0*/  BSYNC B1 ;  /* 0x0000000000017941 */ /* 0x000fea0003800000 */
.L_x_125:
        /* <DEDUP_REMOVED lines=13> */
.L_x_128:
[----:B------:R-:W-:Y:S05]  /*85d0*/  BSYNC B1 ;  /* 0x0000000000017941 */ /* 0x000fea0003800000 */
.L_x_127:
        /* <DEDUP_REMOVED lines=15> */
.L_x_130:
[----:B------:R-:W-:Y:S05]  /*86d0*/  BSYNC B1 ;  /* 0x0000000000017941 */ /* 0x000fea0003800000 */
.L_x_129:
        /* <DEDUP_REMOVED lines=17> */
.L_x_132:
[----:B------:R-:W-:Y:S05]  /*87f0*/  BSYNC B1 ;  /* 0x0000000000017941 */ /* 0x000fea0003800000 */
.L_x_131:
[----:B-----5:R-:W-:Y:S01]  /*8800*/  FMUL R81, R0, UR22 ;  /* 0x0000001600517c20 */ /* 0x020fe20008400000 */
[----:B------:R-:W-:Y:S01]  /*8810*/  ISETP.GT.AND P4, PT, R4, 0x69, P0 ;  /* 0x000000690400780c */ /* 0x000fe20000784270 */
[----:B------:R-:W-:Y:S02]  /*8820*/  BSSY B1, `(.L_x_133) ;  /* 0x0000005000017945 */ /* 0x000fe40003800000 */
[----:B------:R-:W-:-:S05]  /*8830*/  FFMA R81, R174, UR21, R81 ;  /* 0x00000015ae517c23 */ /* 0x000fca0008000051 */
[----:B------:R0:W-:Y:S05]  /*8840*/  @P1 STG.E desc[UR16][R76.64+0x20], R81 ;  /* 0x000020514c001986 */ /* 0x0001ea000c101910 */
[----:B------:R-:W-:Y:S05]  /*8850*/  @!P4 BRA `(.L_x_134) ;  /* 0x000000000004c947 */ /* 0x000fea0003800000 */
[----:B------:R0:W5:Y:S02]  /*8860*/  LDG.E.LTC128B R0, desc[UR16][R136.64+0x20] ;  /* 0x0000201088007981 */ /* 0x000164000c1e1920 */
.L_x_134:
[----:B------:R-:W-:Y:S05]  /*8870*/  BSYNC B1 ;  /* 0x0000000000017941 */ /* 0x000fea0003800000 */
.L_x_133:
        /* <DEDUP_REMOVED lines=13> */
.L_x_136:
[----:B------:R-:W-:Y:S05]  /*8950*/  BSYNC B1 ;  /* 0x0000000000017941 */ /* 0x000fea0003800000 */
.L_x_135:
        /* <DEDUP_REMOVED lines=15> */
.L_x_138:
[----:B------:R-:W-:Y:S05]  /*8a50*/  BSYNC B1 ;  /* 0x0000000000017941 */ /* 0x000fea0003800000 */
.L_x_137:
[----:B------:R-:W-:-:S04]  /*8a60*/  IMAD.WIDE.U32 R82, R3, UR23, R82 ;  /* 0x0000001703527c25 */ /* 0x000fc8000f8e0052 */
[----:B-----5:R-:W-:Y:S01]  /*8a70*/  FMUL R140, R0, UR22 ;  /* 0x00000016008c7c20 */ /* 0x020fe20008400000 */
[----:B------:R-:W-:Y:S01]  /*8a80*/  ISETP.GT.AND P5, PT, R4, 0x70, P0 ;  /* 0x000000700400780c */ /* 0x000fe200007a4270 */
[----:B------:R-:W-:Y:S01]  /*8a90*/  BSSY B1, `(.L_x_139) ;  /* 0x000000f000017945 */ /* 0x000fe20003800000 */
[----:B------:R-:W-:Y:S01]  /*8aa0*/  VIADD R83, R83, UR6 ;  /* 0x0000000653537c36 */ /* 0x000fe20008000000 */
[C---:B0-----:R-:W-:Y:S01]  /*8ab0*/  LEA R138, P1, R82.reuse, UR10, 0x2 ;  /* 0x0000000a528a7c11 */ /* 0x041fe2000f8210ff */
[----:B------:R-:W-:Y:S01]  /*8ac0*/  FFMA R171, R171, UR21, R140 ;  /* 0x00000015abab7c23 */ /* 0x000fe2000800008c */
[----:B------:R-:W-:Y:S02]  /*8ad0*/  IMAD.WIDE.U32 R84, R3, UR23, R84 ;  /* 0x0000001703547c25 */ /* 0x000fe4000f8e0054 */
[----:B------:R-:W-:Y:S02]  /*8ae0*/  LEA.HI.X R139, R82, UR11, R83, 0x2, P1 ;  /* 0x0000000b528b7c11 */ /* 0x000fe400088f1453 */
[----:B------:R-:W-:Y:S01]  /*8af0*/  IADD3 R82, P1, R2, R78, RZ ;  /* 0x0000004e02527210 */ /* 0x000fe20007f3e0ff */
[----:B------:R-:W-:-:S03]  /*8b00*/  VIADD R85, R85, UR6 ;  /* 0x0000000655557c36 */ /* 0x000fc60008000000 */
[----:B------:R-:W-:Y:S02]  /*8b10*/  IADD3.X R83, R100, R79, RZ, P1, !PT ;  /* 0x0000004f64537210 */ /* 0x000fe40000ffe4ff */
[----:B------:R-:W-:-:S03]  /*8b20*/  LEA R140, P1, R84, UR10, 0x2 ;  /* 0x0000000a548c7c11 */ /* 0x000fc6000f8210ff */
[----:B------:R0:W-:Y:S01]  /*8b30*/  @P4 STG.E desc[UR16][R82.64], R171 ;  /* 0x000000ab52004986 */ /* 0x0001e2000c101910 */
[----:B------:R-:W-:Y:S01]  /*8b40*/  LEA.HI.X R141, R84, UR11, R85, 0x2, P1 ;  /* 0x0000000b548d7c11 */ /* 0x000fe200088f1455 */
[----:B------:R-:W-:Y:S01]  /*8b50*/  IMAD.MOV.U32 R84, RZ, RZ, R0 ;  /* 0x000000ffff547224 */ /* 0x000fe200078e0000 */
[----:B------:R-:W-:Y:S07]  /*8b60*/  @!P5 BRA `(.L_x_140) ;  /* 0x000000000004d947 */ /* 0x000fee0003800000 */
[----:B------:R1:W5:Y:S02]  /*8b70*/  LDG.E.LTC128B R84, desc[UR16][R138.64+0x20] ;  /* 0x000020108a547981 */ /* 0x000364000c1e1920 */
.L_x_140:
[----:B------:R-:W-:Y:S05]  /*8b80*/  BSYNC B1 ;  /* 0x0000000000017941 */ /* 0x000fea0003800000 */
.L_x_139:
[----:B------:R-:W-:Y:S01]  /*8b90*/  ISETP.GT.AND P6, PT, R4, 0x71, P0 ;  /* 0x000000710400780c */ /* 0x000fe200007c4270 */
[----:B-----5:R-:W-:Y:S01]  /*8ba0*/  FMUL R9, R84, UR22 ;  /* 0x0000001654097c20 */ /* 0x020fe20008400000 */
[----:B------:R-:W-:Y:S01]  /*8bb0*/  IMAD.WIDE.U32 R20, R6, 0x7, R20 ;  /* 0x0000000706147825 */ /* 0x000fe200078e0014 */
[----:B------:R-:W-:Y:S03]  /*8bc0*/  BSSY B1, `(.L_x_141) ;  /* 0x0000008000017945 */ /* 0x000fe60003800000 */
[----:B------:R-:W-:Y:S01]  /*8bd0*/  FFMA R9, R170, UR21, R9 ;  /* 0x00000015aa097c23 */ /* 0x000fe20008000009 */
[----:B------:R-:W-:-:S04]  /*8be0*/  IMAD.IADD R21, R142, 0x1, R21 ;  /* 0x000000018e157824 */ /* 0x000fc800078e0215 */
[----:B------:R0:W-:Y:S01]  /*8bf0*/  @P5 STG.E desc[UR16][R80.64+0x20], R9 ;  /* 0x0000200950005986 */ /* 0x0001e2000c101910 */
[C---:B------:R-:W-:Y:S02]  /*8c00*/  IADD3 R0, P4, P5, R8.reuse, R6, R20 ;  /* 0x0000000608007210 */ /* 0x040fe40007d9e014 */
[----:B------:R-:W-:Y:S01]  /*8c10*/  IADD3 R8, P1, R8, R20, RZ ;  /* 0x0000001408087210 */ /* 0x000fe20007f3e0ff */
[----:B------:R-:W-:-:S12]  /*8c20*/  @!P6 BRA `(.L_x_142) ;  /* 0x000000000004e947 */ /* 0x000fd80003800000 */
[----:B------:R0:W5:Y:S02]  /*8c30*/  LDG.E.LTC128B R84, desc[UR16][R140.64+0x20] ;  /* 0x000020108c547981 */ /* 0x000164000c1e1920 */
.L_x_142:
[----:B------:R-:W-:Y:S05]  /*8c40*/  BSYNC B1 ;  /* 0x0000000000017941 */ /* 0x000fea0003800000 */
.L_x_141:
[----:B-----5:R-:W-:Y:S01]  /*8c50*/  FMUL R6, R84, UR22 ;  /* 0x0000001654067c20 */ /* 0x020fe20008400000 */
[----:B0-----:R-:W-:Y:S01]  /*8c60*/  IADD3.X R9, R11, R7, R21, P4, P5 ;  /* 0x000000070b097210 */ /* 0x001fe200027ea415 */
[----:B------:R-:W-:Y:S01]  /*8c70*/  BSSY B1, `(.L_x_143) ;  /* 0x0000009000017945 */ /* 0x000fe20003800000 */
[----:B------:R-:W-:Y:S01]  /*8c80*/  IADD3.X R11, R21, R11, RZ, P1, !PT ;  /* 0x0000000b150b7210 */ /* 0x000fe20000ffe4ff */
[----:B------:R-:W-:Y:S01]  /*8c90*/  FFMA R169, R169, UR21, R6 ;  /* 0x00000015a9a97c23 */ /* 0x000fe20008000006 */
[----:B------:R-:W-:Y:S02]  /*8ca0*/  ISETP.GT.AND P1, PT, R4, 0x78, P2 ;  /* 0x000000780400780c */ /* 0x000fe40001724270 */
[C---:B------:R-:W-:Y:S02]  /*8cb0*/  LEA R6, P4, R8.reuse, UR10, 0x2 ;  /* 0x0000000a08067c11 */ /* 0x040fe4000f8810ff */
[----:B------:R0:W-:Y:S02]  /*8cc0*/  @P6 STG.E desc[UR16][R82.64+0x20], R169 ;  /* 0x000020a952006986 */ /* 0x0001e4000c101910 */
[----:B------:R-:W-:-:S07]  /*8cd0*/  LEA.HI.X R7, R8, UR11, R11, 0x2, P4 ;  /* 0x0000000b08077c11 */ /* 0x000fce000a0f140b */
[----:B------:R-:W-:Y:S05]  /*8ce0*/  @!P1 BRA `(.L_x_144) ;  /* 0x0000000000049947 */ /* 0x000fea0003800000 */
[----:B------:R0:W5:Y:S02]  /*8cf0*/  LDG.E.LTC128B R84, desc[UR16][R6.64] ;  /* 0x0000001006547981 */ /* 0x000164000c1e1920 */
.L_x_144:
[----:B------:R-:W-:Y:S05]  /*8d00*/  BSYNC B1 ;  /* 0x0000000000017941 */ /* 0x000fea0003800000 */
.L_x_143:
[----:B0----5:R-:W-:Y:S01]  /*8d10*/  FMUL R7, R84, UR22 ;  /* 0x0000001654077c20 */ /* 0x021fe20008400000 */
[----:B------:R-:W-:Y:S01]  /*8d20*/  IADD3 R6, P5, R2, R80, RZ ;  /* 0x0000005002067210 */ /* 0x000fe20007fbe0ff */
[----:B------:R-:W-:Y:S01]  /*8d30*/  BSSY B1, `(.L_x_145) ;  /* 0x000000b000017945 */ /* 0x000fe20003800000 */
[----:B------:R-:W-:Y:S01]  /*8d40*/  ISETP.GT.AND P2, PT, R4, 0x79, P2 ;  /* 0x000000790400780c */ /* 0x000fe20001744270 */
[----:B------:R-:W-:Y:S01]  /*8d50*/  FFMA R21, R168, UR21, R7 ;  /* 0x00000015a8157c23 */ /* 0x000fe20008000007 */
[----:B------:R-:W-:Y:S01]  /*8d60*/  IADD3 R8, P4, R2, R82, RZ ;  /* 0x0000005202087210 */ /* 0x000fe20007f9e0ff */
[----:B------:R-:W-:Y:S01]  /*8d70*/  IMAD.X R7, R100, 0x1, R81, P5 ;  /* 0x0000000164077824 */ /* 0x000fe200028e0651 */
[----:B------:R-:W-:Y:S01]  /*8d80*/  LEA R10, P5, R0, UR10, 0x2 ;  /* 0x0000000a000a7c11 */ /* 0x000fe2000f8a10ff */
[----:B------:R-:W-:-:S03]  /*8d90*/  IMAD.WIDE.U32 R86, R3, UR23, R86 ;  /* 0x0000001703567c25 */ /* 0x000fc6000f8e0056 */
[----:B------:R0:W-:Y:S01]  /*8da0*/  @P1 STG.E desc[UR16][R6.64], R21 ;  /* 0x0000001506001986 */ /* 0x0001e2000c101910 */
[----:B------:R-:W-:-:S04]  /*8db0*/  LEA.HI.X R11, R0, UR11, R9, 0x2, P5 ;  /* 0x0000000b000b7c11 */ /* 0x000fc8000a8f1409 */
[----:B------:R-:W-:Y:S05]  /*8dc0*/  @!P2 BRA `(.L_x_146) ;  /* 0x000000000004a947 */ /* 0x000fea0003800000 */
[----:B------:R0:W5:Y:S02]  /*8dd0*/  LDG.E.LTC128B R84, desc[UR16][R10.64] ;  /* 0x000000100a547981 */ /* 0x000164000c1e1920 */
.L_x_146:
[----:B------:R-:W-:Y:S05]  /*8de0*/  BSYNC B1 ;  /* 0x0000000000017941 */ /* 0x000fea0003800000 */
.L_x_145:
[----:B-----5:R-:W-:Y:S01]  /*8df0*/  FMUL R0, R84, UR22 ;  /* 0x0000001654007c20 */ /* 0x020fe20008400000 */
[----:B------:R-:W-:Y:S01]  /*8e00*/  IMAD.X R9, R100, 0x1, R83, P4 ;  /* 0x0000000164097824 */ /* 0x000fe200020e0653 */
[----:B------:R-:W-:Y:S01]  /*8e10*/  ISETP.GT.AND P4, PT, R4, 0x78, P0 ;  /* 0x000000780400780c */ /* 0x000fe20000784270 */
[----:B0-----:R-:W-:Y:S02]  /*8e20*/  VIADD R11, R87, UR6 ;  /* 0x00000006570b7c36 */ /* 0x001fe40008000000 */
[----:B------:R-:W-:Y:S01]  /*8e30*/  FFMA R167, R167, UR21, R0 ;  /* 0x00000015a7a77c23 */ /* 0x000fe20008000000 */
[C---:B------:R-:W-:Y:S01]  /*8e40*/  LEA R10, P1, R86.reuse, UR10, 0x2 ;  /* 0x0000000a560a7c11 */ /* 0x040fe2000f8210ff */
[----:B------:R-:W-:Y:S01]  /*8e50*/  BSSY B1, `(.L_x_147) ;  /* 0x0000006000017945 */ /* 0x000fe20003800000 */
[----:B------:R-:W-:Y:S02]  /*8e60*/  IMAD.WIDE.U32 R64, R3, UR23, R64 ;  /* 0x0000001703407c25 */ /* 0x000fe4000f8e0040 */
[----:B------:R0:W-:Y:S01]  /*8e70*/  @P2 STG.E desc[UR16][R8.64], R167 ;  /* 0x000000a708002986 */ /* 0x0001e2000c101910 */
[----:B------:R-:W-:-:S04]  /*8e80*/  LEA.HI.X R11, R86, UR11, R11, 0x2, P1 ;  /* 0x0000000b560b7c11 */ /* 0x000fc800088f140b */
[----:B------:R-:W-:Y:S05]  /*8e90*/  @!P4 BRA `(.L_x_148) ;  /* 0x000000000004c947 */ /* 0x000fea0003800000 */
[----:B------:R0:W5:Y:S02]  /*8ea0*/  LDG.E.LTC128B R84, desc[UR16][R10.64+0x20] ;  /* 0x000020100a547981 */ /* 0x000164000c1e1920 */
.L_x_148:
[----:B------:R-:W-:Y:S05]  /*8eb0*/  BSYNC B1 ;  /* 0x0000000000017941 */ /* 0x000fea0003800000 */
.L_x_147:
[----:B-----5:R-:W-:Y:S01]  /*8ec0*/  FMUL R3, R84, UR22 ;  /* 0x0000001654037c20 */ /* 0x020fe20008400000 */
[----:B------:R-:W-:Y:S01]  /*8ed0*/  IADD3 R21, R65, UR6, RZ ;  /* 0x0000000641157c10 */ /* 0x000fe2000fffe0ff */
[----:B------:R-:W-:Y:S01]  /*8ee0*/  BSSY B1, `(.L_x_149) ;  /* 0x0000009000017945 */ /* 0x000fe20003800000 */
[----:B------:R-:W-:Y:S01]  /*8ef0*/  ISETP.GT.AND P1, PT, R4, 0x79, P0 ;  /* 0x000000790400780c */ /* 0x000fe20000724270 */
[----:B------:R-:W-:Y:S01]  /*8f00*/  FFMA R65, R166, UR21, R3 ;  /* 0x00000015a6417c23 */ /* 0x000fe20008000003 */
[C---:B------:R-:W-:Y:S02]  /*8f10*/  LEA R2, P2, R64.reuse, UR10, 0x2 ;  /* 0x0000000a40027c11 */ /* 0x040fe4000f8410ff */
[----:B------:R-:W-:Y:S02]  /*8f20*/  ISETP.GT.AND P0, PT, R5, 0x80, PT ;  /* 0x000000800500780c */ /* 0x000fe40003f04270 */
[----:B------:R0:W-:Y:S01]  /*8f30*/  @P4 STG.E desc[UR16][R6.64+0x20], R65 ;  /* 0x0000204106004986 */ /* 0x0001e2000c101910 */
[----:B------:R-:W-:-:S06]  /*8f40*/  LEA.HI.X R3, R64, UR11, R21, 0x2, P2 ;  /* 0x0000000b40037c11 */ /* 0x000fcc00090f1415 */
[----:B------:R-:W-:Y:S05]  /*8f50*/  @!P1 BRA `(.L_x_150) ;  /* 0x0000000000049947 */ /* 0x000fea0003800000 */
[----:B------:R0:W5:Y:S02]  /*8f60*/  LDG.E.LTC128B R84, desc[UR16][R2.64+0x20] ;  /* 0x0000201002547981 */ /* 0x000164000c1e1920 */
.L_x_150:
[----:B------:R-:W-:Y:S05]  /*8f70*/  BSYNC B1 ;  /* 0x0000000000017941 */ /* 0x000fea0003800000 */
.L_x_149:
[----:B-----5:R-:W-:Y:S01]  /*8f80*/  FMUL R0, R84, UR22 ;  /* 0x0000001654007c20 */ /* 0x020fe20008400000 */
[----:B------:R-:W-:Y:S01]  /*8f90*/  ISETP.GT.AND P2, PT, R4, RZ, P0 ;  /* 0x000000ff0400720c */ /* 0x000fe20000744270 */
[----:B------:R-:W-:Y:S02]  /*8fa0*/  BSSY B1, `(.L_x_151) ;  /* 0x0000005000017945 */ /* 0x000fe40003800000 */
[----:B------:R-:W-:-:S05]  /*8fb0*/  FFMA R165, R165, UR21, R0 ;  /* 0x00000015a5a57c23 */ /* 0x000fca0008000000 */
[----:B------:R0:W-:Y:S05]  /*8fc0*/  @P1 STG.E desc[UR16][R8.64+0x20], R165 ;  /* 0x000020a508001986 */ /* 0x0001ea000c101910 */
[----:B------:R-:W-:Y:S05]  /*8fd0*/  @!P2 BRA `(.L_x_152) ;  /* 0x000000000004a947 */ /* 0x000fea0003800000 */
[----:B------:R0:W5:Y:S02]  /*8fe0*/  LDG.E.LTC128B R84, desc[UR16][R16.64+0x200] ;  /* 0x0002001010547981 */ /* 0x000164000c1e1920 */
.L_x_152:
[----:B------:R-:W-:Y:S05]  /*8ff0*/  BSYNC B1 ;  /* 0x0000000000017941 */ /* 0x000fea0003800000 */
.L_x_151:
[----:B-----5:R-:W-:Y:S01]  /*9000*/  FMUL R21, R84, UR22 ;  /* 0x0000001654157c20 */ /* 0x020fe20008400000 */
[----:B------:R-:W-:Y:S01]  /*9010*/  ISETP.GT.AND P4, PT, R4, 0x1, P0 ;  /* 0x000000010400780c */ /* 0x000fe20000784270 */
[----:B------:R-:W-:Y:S01]  /*9020*/  BSSY B1, `(.L_x_153) ;  /* 0x0000006000017945 */ /* 0x000fe20003800000 */
[----:B------:R-:W-:Y:S01]  /*9030*/  ISETP.GT.AND P1, PT, R5, 0x88, PT ;  /* 0x000000880500780c */ /* 0x000fe20003f24270 */
[----:B------:R-:W-:-:S05]  /*9040*/  FFMA R21, R164, UR21, R21 ;  /* 0x00000015a4157c23 */ /* 0x000fca0008000015 */
[----:B------:R0:W-:Y:S05]  /*9050*/  @P2 STG.E desc[UR16][R12.64+0x200], R21 ;  /* 0x000200150c002986 */ /* 0x0001ea000c101910 */
[----:B------:R-:W-:Y:S05]  /*9060*/  @!P4 BRA `(.L_x_154) ;  /* 0x000000000004c947 */ /* 0x000fea0003800000 */
[----:B------:R0:W5:Y:S02]  /*9070*/  LDG.E.LTC128B R84, desc[UR16][R18.64+0x200] ;  /* 0x0002001012547981 */ /* 0x000164000c1e1920 */
.L_x_154:
[----:B------:R-:W-:Y:S05]  /*9080*/  BSYNC B1 ;  /* 0x0000000000017941 */ /* 0x000fea0003800000 */
.L_x_153:
[----:B-----5:R-:W-:Y:S01]  /*9090*/  FMUL R0, R84, UR22 ;  /* 0x0000001654007c20 */ /* 0x020fe20008400000 */
[----:B------:R-:W-:Y:S01]  /*90a0*/  ISETP.GT.AND P2, PT, R4, RZ, P1 ;  /* 0x000000ff0400720c */ /* 0x000fe20000f44270 */
[----:B------:R-:W-:Y:S02]  /*90b0*/  BSSY B1, `(.L_x_155) ;  /* 0x0000005000017945 */ /* 0x000fe40003800000 */
[----:B------:R-:W-:-:S05]  /*90c0*/  FFMA R163, R163, UR21, R0 ;  /* 0x00000015a3a37c23 */ /* 0x000fca0008000000 */
[----:B------:R0:W-:Y:S05]  /*90d0*/  @P4 STG.E desc[UR16][R14.64+0x200], R163 ;  /* 0x000200a30e004986 */ /* 0x0001ea000c101910 */
[----:B------:R-:W-:Y:S05]  /*90e0*/  @!P2 BRA `(.L_x_156) ;  /* 0x000000000004a947 */ /* 0x000fea0003800000 */
[----:B------:R0:W5:Y:S02]  /*90f0*/  LDG.E.LTC128B R84, desc[UR16][R16.64+0x220] ;  /* 0x0002201010547981 */ /* 0x000164000c1e1920 */
.L_x_156:
[----:B------:R-:W-:Y:S05]  /*9100*/  BSYNC B1 ;  /* 0x0000000000017941 */ /* 0x000fea0003800000 */
.L_x_155:
[----:B-----5:R-:W-:Y:S01]  /*9110*/  FMUL R5, R84, UR22 ;  /* 0x0000001654057c20 */ /* 0x020fe20008400000 */
[----:B------:R-:W-:Y:S01]  /*9120*/  ISETP.GT.AND P4, PT, R4, 0x1, P1 ;  /* 0x000000010400780c */ /* 0x000fe20000f84270 */
[----:B------:R-:W-:Y:S02]  /*9130*/  BSSY B1, `(.L_x_157) ;  /* 0x0000005000017945 */ /* 0x000fe40003800000 */
[----:B------:R-:W-:-:S05]  /*9140*/  FFMA R5, R162, UR21, R5 ;  /* 0x00000015a2057c23 */ /* 0x000fca0008000005 */
[----:B------:R0:W-:Y:S05]  /*9150*/  @P2 STG.E desc[UR16][R12.64+0x220], R5 ;  /* 0x000220050c002986 */ /* 0x0001ea000c101910 */
[----:B------:R-:W-:Y:S05]  /*9160*/  @!P4 BRA `(.L_x_158) ;  /* 0x000000000004c947 */ /* 0x000fea0003800000 */
[----:B------:R0:W5:Y:S02]  /*9170*/  LDG.E.LTC128B R84, desc[UR16][R18.64+0x220] ;  /* 0x0002201012547981 */ /* 0x000164000c1e1920 */
.L_x_158:
[----:B------:R-:W-:Y:S05]  /*9180*/  BSYNC B1 ;  /* 0x0000000000017941 */ /* 0x000fea0003800000 */
.L_x_157:
[----:B-----5:R-:W-:Y:S01]  /*9190*/  FMUL R0, R84, UR22 ;  /* 0x0000001654007c20 */ /* 0x020fe20008400000 */
[----:B------:R-:W-:Y:S01]  /*91a0*/  ISETP.GT.AND P2, PT, R4, 0x8, P0 ;  /* 0x000000080400780c */ /* 0x000fe20000744270 */
[----:B------:R-:W-:Y:S02]  /*91b0*/  BSSY B1, `(.L_x_159) ;  /* 0x0000005000017945 */ /* 0x000fe40003800000 */
[----:B------:R-:W-:-:S05]  /*91c0*/  FFMA R161, R161, UR21, R0 ;  /* 0x00000015a1a17c23 */ /* 0x000fca0008000000 */
[----:B------:R0:W-:Y:S05]  /*91d0*/  @P4 STG.E desc[UR16][R14.64+0x220], R161 ;  /* 0x000220a10e004986 */ /* 0x0001ea000c101910 */
[----:B------:R-:W-:Y:S05]  /*91e0*/  @!P2 BRA `(.L_x_160) ;  /* 0x000000000004a947 */ /* 0x000fea0003800000 */
[----:B------:R0:W5:Y:S02]  /*91f0*/  LDG.E.LTC128B R84, desc[UR16][R66.64+0x200] ;  /* 0x0002001042547981 */ /* 0x000164000c1e1920 */
.L_x_160:
[----:B------:R-:W-:Y:S05]  /*9200*/  BSYNC B1 ;  /* 0x0000000000017941 */ /* 0x000fea0003800000 */
.L_x_159:
[----:B0----5:R-:W-:Y:S01]  /*9210*/  FMUL R5, R84, UR22 ;  /* 0x0000001654057c20 */ /* 0x021fe20008400000 */
[----:B------:R-:W-:Y:S01]  /*9220*/  ISETP.GT.AND P4, PT, R4, 0x9, P0 ;  /* 0x000000090400780c */ /* 0x000fe20000784270 */
[----:B------:R-:W-:Y:S02]  /*9230*/  BSSY B1, `(.L_x_161) ;  /* 0x0000005000017945 */ /* 0x000fe40003800000 */
[----:B------:R-:W-:-:S05]  /*9240*/  FFMA R5, R160, UR21, R5 ;  /* 0x00000015a0057c23 */ /* 0x000fca0008000005 */
[----:B------:R0:W-:Y:S05]  /*9250*/  @P2 STG.E desc[UR16][R24.64+0x200], R5 ;  /* 0x0002000518002986 */ /* 0x0001ea000c101910 */
[----:B------:R-:W-:Y:S05]  /*9260*/  @!P4 BRA `(.L_x_162) ;  /* 0x000000000004c947 */ /* 0x000fea0003800000 */
[----:B------:R0:W5:Y:S02]  /*9270*/  LDG.E.LTC128B R84, desc[UR16][R88.64+0x200] ;  /* 0x0002001058547981 */ /* 0x000164000c1e1920 */
.L_x_162:
[----:B------:R-:W-:Y:S05]  /*9280*/  BSYNC B1 ;  /* 0x0000000000017941 */ /* 0x000fea0003800000 */
.L_x_161:
[----:B-----5:R-:W-:Y:S01]  /*9290*/  FMUL R0, R84, UR22 ;  /* 0x0000001654007c20 */ /* 0x020fe20008400000 */
[----:B------:R-:W-:Y:S01]  /*92a0*/  ISETP.GT.AND P2, PT, R4, 0x8, P1 ;  /* 0x000000080400780c */ /* 0x000fe20000f44270 */
[----:B------:R-:W-:Y:S02]  /*92b0*/  BSSY B1, `(.L_x_163) ;  /* 0x0000005000017945 */ /* 0x000fe40003800000 */
[----:B------:R-:W-:-:S05]  /*92c0*/  FFMA R159, R159, UR21, R0 ;  /* 0x000000159f9f7c23 */ /* 0x000fca0008000000 */
[----:B------:R0:W-:Y:S05]  /*92d0*/  @P4 STG.E desc[UR16][R58.64+0x200], R159 ;  /* 0x0002009f3a004986 */ /* 0x0001ea000c101910 */
[----:B------:R-:W-:Y:S05]  /*92e0*/  @!P2 BRA `(.L_x_164) ;  /* 0x000000000004a947 */ /* 0x000fea0003800000 */
[----:B------:R0:W5:Y:S02]  /*92f0*/  LDG.E.LTC128B R84, desc[UR16][R66.64+0x220] ;  /* 0x0002201042547981 */ /* 0x000164000c1e1920 */
.L_x_164:
[----:B------:R-:W-:Y:S05]  /*9300*/  BSYNC B1 ;  /* 0x0000000000017941 */ /* 0x000fea0003800000 */
.L_x_163:
[----:B0----5:R-:W-:Y:S01]  /*9310*/  FMUL R5, R84, UR22 ;  /* 0x0000001654057c20 */ /* 0x021fe20008400000 */
[----:B------:R-:W-:Y:S01]  /*9320*/  ISETP.GT.AND P4, PT, R4, 0x9, P1 ;  /* 0x000000090400780c */ /* 0x000fe20000f84270 */
[----:B------:R-:W-:Y:S02]  /*9330*/  BSSY B1, `(.L_x_165) ;  /* 0x0000005000017945 */ /* 0x000fe40003800000 */
[----:B------:R-:W-:-:S05]  /*9340*/  FFMA R5, R158, UR21, R5 ;  /* 0x000000159e057c23 */ /* 0x000fca0008000005 */
[----:B------:R0:W-:Y:S05]  /*9350*/  @P2 STG.E desc[UR16][R24.64+0x220], R5 ;  /* 0x0002200518002986 */ /* 0x0001ea000c101910 */
[----:B------:R-:W-:Y:S05]  /*9360*/  @!P4 BRA `(.L_x_166) ;  /* 0x000000000004c947 */ /* 0x000fea0003800000 */
[----:B------:R0:W5:Y:S02]  /*9370*/  LDG.E.LTC128B R84, desc[UR16][R88.64+0x220] ;  /* 0x0002201058547981 */ /* 0x000164000c1e1920 */
.L_x_166:
[----:B------:R-:W-:Y:S05]  /*9380*/  BSYNC B1 ;  /* 0x0000000000017941 */ /* 0x000fea0003800000 */
.L_x_165:
[----:B-----5:R-:W-:Y:S01]  /*9390*/  FMUL R0, R84, UR22 ;  /* 0x0000001654007c20 */ /* 0x020fe20008400000 */
[----:B------:R-:W-:Y:S01]  /*93a0*/  ISETP.GT.AND P2, PT, R4, 0x10, P0 ;  /* 0x000000100400780c */ /* 0x000fe20000744270 */
[----:B------:R-:W-:Y:S02]  /*93b0*/  BSSY B1, `(.L_x_167) ;  /* 0x0000005000017945 */ /* 0x000fe40003800000 */
[----:B------:R-:W-:-:S05]  /*93c0*/  FFMA R157, R157, UR21, R0 ;  /* 0x000000159d9d7c23 */ /* 0x000fca0008000000 */
[----:B------:R0:W-:Y:S05]  /*93d0*/  @P4 STG.E desc[UR16][R58.64+0x220], R157 ;  /* 0x0002209d3a004986 */ /* 0x0001ea000c101910 */
[----:B------:R-:W-:Y:S05]  /*93e0*/  @!P2 BRA `(.L_x_168) ;  /* 0x000000000004a947 */ /* 0x000fea0003800000 */
[----:B------:R0:W5:Y:S02]  /*93f0*/  LDG.E.LTC128B R84, desc[UR16][R62.64+0x200] ;  /* 0x000200103e547981 */ /* 0x000164000c1e1920 */
.L_x_168:
[----:B------:R-:W-:Y:S05]  /*9400*/  BSYNC B1 ;  /* 0x0000000000017941 */ /* 0x000fea0003800000 */
.L_x_167:
[----:B0----5:R-:W-:Y:S01]  /*9410*/  FMUL R5, R84, UR22 ;  /* 0x0000001654057c20 */ /* 0x021fe20008400000 */
[----:B------:R-:W-:Y:S01]  /*9420*/  ISETP.GT.AND P4, PT, R4, 0x11, P0 ;  /* 0x000000110400780c */ /* 0x000fe20000784270 */
[----:B------:R-:W-:Y:S02]  /*9430*/  BSSY B1, `(.L_x_169) ;  /* 0x0000005000017945 */ /* 0x000fe40003800000 */
[----:B------:R-:W-:-:S05]  /*9440*/  FFMA R5, R156, UR21, R5 ;  /* 0x000000159c057c23 */ /* 0x000fca0008000005 */
[----:B------:R0:W-:Y:S05]  /*9450*/  @P2 STG.E desc[UR16][R22.64+0x200], R5 ;  /* 0x0002000516002986 */ /* 0x0001ea000c101910 */
[----:B------:R-:W-:Y:S05]  /*9460*/  @!P4 BRA `(.L_x_170) ;  /* 0x000000000004c947 */ /* 0x000fea0003800000 */
[----:B------:R0:W5:Y:S02]  /*9470*/  LDG.E.LTC128B R84, desc[UR16][R90.64+0x200] ;  /* 0x000200105a547981 */ /* 0x000164000c1e1920 */
.L_x_170:
[----:B------:R-:W-:Y:S05]  /*9480*/  BSYNC B1 ;  /* 0x0000000000017941 */ /* 0x000fea0003800000 */
.L_x_169:
[----:B0----5:R-:W-:Y:S01]  /*9490*/  FMUL R5, R84, UR22 ;  /* 0x0000001654057c20 */ /* 0x021fe20008400000 */
[----:B------:R-:W-:Y:S01]  /*94a0*/  ISETP.GT.AND P2, PT, R4, 0x10, P1 ;  /* 0x000000100400780c */ /* 0x000fe20000f44270 */
[----:B------:R-:W-:Y:S02]  /*94b0*/  BSSY B1, `(.L_x_171) ;  /* 0x0000005000017945 */ /* 0x000fe40003800000 */
[----:B------:R-:W-:-:S05]  /*94c0*/  FFMA R5, R152, UR21, R5 ;  /* 0x0000001598057c23 */ /* 0x000fca0008000005 */
[----:B------:R0:W-:Y:S05]  /*94d0*/  @P4 STG.E desc[UR16][R60.64+0x200], R5 ;  /* 0x000200053c004986 */ /* 0x0001ea000c101910 */
[----:B------:R-:W-:Y:S05]  /*94e0*/  @!P2 BRA `(.L_x_172) ;  /* 0x000000000004a947 */ /* 0x000fea0003800000 */
[----:B------:R0:W5:Y:S02]  /*94f0*/  LDG.E.LTC128B R84, desc[UR16][R62.64+0x220] ;  /* 0x000220103e547981 */ /* 0x000164000c1e1920 */
.L_x_172:
[----:B------:R-:W-:Y:S05]  /*9500*/  BSYNC B1 ;  /* 0x0000000000017941 */ /* 0x000fea0003800000 */
.L_x_171:
[----:B-----5:R-:W-:Y:S01]  /*9510*/  FMUL R0, R84, UR22 ;  /* 0x0000001654007c20 */ /* 0x020fe20008400000 */
[----:B------:R-:W-:Y:S01]  /*9520*/  ISETP.GT.AND P4, PT, R4, 0x11, P1 ;  /* 0x000000110400780c */ /* 0x000fe20000f84270 */
[----:B------:R-:W-:Y:S02]  /*9530*/  BSSY B1, `(.L_x_173) ;  /* 0x0000005000017945 */ /* 0x000fe40003800000 */
[----:B------:R-:W-:-:S05]  /*9540*/  FFMA R153, R153, UR21, R0 ;  /* 0x0000001599997c23 */ /* 0x000fca0008000000 */
[----:B------:R0:W-:Y:S05]  /*9550*/  @P2 STG.E desc[UR16][R22.64+0x220], R153 ;  /* 0x0002209916002986 */ /* 0x0001ea000c101910 */
[----:B------:R-:W-:Y:S05]  /*9560*/  @!P4 BRA `(.L_x_174) ;  /* 0x000000000004c947 */ /* 0x000fea0003800000 */
[----:B------:R0:W5:Y:S02]  /*9570*/  LDG.E.LTC128B R84, desc[UR16][R90.64+0x220] ;  /* 0x000220105a547981 */ /* 0x000164000c1e1920 */
.L_x_174:
[----:B------:R-:W-:Y:S05]  /*9580*/  BSYNC B1 ;  /* 0x0000000000017941 */ /* 0x000fea0003800000 */
.L_x_173:
[----:B0----5:R-:W-:Y:S01]  /*9590*/  FMUL R5, R84, UR22 ;  /* 0x0000001654057c20 */ /* 0x021fe20008400000 */
[----:B------:R-:W-:Y:S01]  /*95a0*/  ISETP.GT.AND P2, PT, R4, 0x18, P0 ;  /* 0x000000180400780c */ /* 0x000fe20000744270 */
[----:B------:R-:W-:Y:S02]  /*95b0*/  BSSY B1, `(.L_x_175) ;  /* 0x0000005000017945 */ /* 0x000fe40003800000 */
[----:B------:R-:W-:-:S05]  /*95c0*/  FFMA R5, R154, UR21, R5 ;  /* 0x000000159a057c23 */ /* 0x000fca0008000005 */
[----:B------:R0:W-:Y:S05]  /*95d0*/  @P4 STG.E desc[UR16][R60.64+0x220], R5 ;  /* 0x000220053c004986 */ /* 0x0001ea000c101910 */
[----:B------:R-:W-:Y:S05]  /*95e0*/  @!P2 BRA `(.L_x_176) ;  /* 0x000000000004a947 */ /* 0x000fea0003800000 */
[----:B------:R0:W5:Y:S02]  /*95f0*/  LDG.E.LTC128B R84, desc[UR16][R92.64+0x200] ;  /* 0x000200105c547981 */ /* 0x000164000c1e1920 */
.L_x_176:
[----:B------:R-:W-:Y:S05]  /*9600*/  BSYNC B1 ;  /* 0x0000000000017941 */ /* 0x000fea0003800000 */
.L_x_175:
[----:B-----5:R-:W-:Y:S01]  /*9610*/  FMUL R0, R84, UR22 ;  /* 0x0000001654007c20 */ /* 0x020fe20008400000 */
[----:B------:R-:W-:Y:S01]  /*9620*/  ISETP.GT.AND P4, PT, R4, 0x19, P0 ;  /* 0x000000190400780c */ /* 0x000fe20000784270 */
[----:B------:R-:W-:Y:S02]  /*9630*/  BSSY B1, `(.L_x_177) ;  /* 0x0000005000017945 */ /* 0x000fe40003800000 */
[----:B------:R-:W-:-:S05]  /*9640*/  FFMA R155, R155, UR21, R0 ;  /* 0x000000159b9b7c23 */ /* 0x000fca0008000000 */
[----:B------:R0:W-:Y:S05]  /*9650*/  @P2 STG.E desc[UR16][R26.64+0x200], R155 ;  /* 0x0002009b1a002986 */ /* 0x0001ea000c101910 */
[----:B------:R-:W-:Y:S05]  /*9660*/  @!P4 BRA `(.L_x_178) ;  /* 0x000000000004c947 */ /* 0x000fea0003800000 */
[----:B------:R0:W5:Y:S02]  /*9670*/  LDG.E.LTC128B R84, desc[UR16][R94.64+0x200] ;  /* 0x000200105e547981 */ /* 0x000164000c1e1920 */
.L_x_178:
[----:B------:R-:W-:Y:S05]  /*9680*/  BSYNC B1 ;  /* 0x0000000000017941 */ /* 0x000fea0003800000 */
.L_x_177:
[----:B-----5:R-:W-:Y:S01]  /*9690*/  FMUL R0, R84, UR22 ;  /* 0x0000001654007c20 */ /* 0x020fe20008400000 */
[----:B------:R-:W-:Y:S01]  /*96a0*/  ISETP.GT.AND P2, PT, R4, 0x18, P1 ;  /* 0x000000180400780c */ /* 0x000fe20000f44270 */
[----:B------:R-:W-:Y:S02]  /*96b0*/  BSSY B1, `(.L_x_179) ;  /* 0x0000005000017945 */ /* 0x000fe40003800000 */
[----:B------:R-:W-:-:S05]  /*96c0*/  FFMA R229, R229, UR21, R0 ;  /* 0x00000015e5e57c23 */ /* 0x000fca0008000000 */
[----:B------:R0:W-:Y:S05]  /*96d0*/  @P4 STG.E desc[UR16][R28.64+0x200], R229 ;  /* 0x000200e51c004986 */ /* 0x0001ea000c101910 */
[----:B------:R-:W-:Y:S05]  /*96e0*/  @!P2 BRA `(.L_x_180) ;  /* 0x000000000004a947 */ /* 0x000fea0003800000 */
[----:B------:R0:W5:Y:S02]  /*96f0*/  LDG.E.LTC128B R84, desc[UR16][R92.64+0x220] ;  /* 0x000220105c547981 */ /* 0x000164000c1e1920 */
.L_x_180:
[----:B------:R-:W-:Y:S05]  /*9700*/  BSYNC B1 ;  /* 0x0000000000017941 */ /* 0x000fea0003800000 */
.L_x_179:
[----:B0-----:R-:W2:Y:S01]  /*9710*/  LDL.LU R5, [R1] ;  /* 0x0000000001057983 */ /* 0x001ea20000300800 */
[----:B-----5:R-:W-:Y:S01]  /*9720*/  FMUL R0, R84, UR22 ;  /* 0x0000001654007c20 */ /* 0x020fe20008400000 */
[----:B------:R-:W-:Y:S01]  /*9730*/  ISETP.GT.AND P4, PT, R4, 0x19, P1 ;  /* 0x000000190400780c */ /* 0x000fe20000f84270 */
[----:B------:R-:W-:Y:S02]  /*9740*/  BSSY B1, `(.L_x_181) ;  /* 0x0000005000017945 */ /* 0x000fe40003800000 */
[----:B--2---:R-:W-:-:S05]  /*9750*/  FFMA R5, R5, UR21, R0 ;  /* 0x0000001505057c23 */ /* 0x004fca0008000000 */
[----:B------:R0:W-:Y:S05]  /*9760*/  @P2 STG.E desc[UR16][R26.64+0x220], R5 ;  /* 0x000220051a002986 */ /* 0x0001ea000c101910 */
[----:B------:R-:W-:Y:S05]  /*9770*/  @!P4 BRA `(.L_x_182) ;  /* 0x000000000004c947 */ /* 0x000fea0003800000 */
[----:B------:R2:W5:Y:S02]  /*9780*/  LDG.E.LTC128B R84, desc[UR16][R94.64+0x220] ;  /* 0x000220105e547981 */ /* 0x000564000c1e1920 */
.L_x_182:
[----:B------:R-:W-:Y:S05]  /*9790*/  BSYNC B1 ;  /* 0x0000000000017941 */ /* 0x000fea0003800000 */
.L_x_181:
[----:B0-----:R-:W3:Y:S01]  /*97a0*/  LDL.LU R5, [R1+0x4] ;  /* 0x0000040001057983 */ /* 0x001ee20000300800 */
[----:B-----5:R-:W-:Y:S01]  /*97b0*/  FMUL R0, R84, UR22 ;  /* 0x0000001654007c20 */ /* 0x020fe20008400000 */
[----:B------:R-:W-:Y:S01]  /*97c0*/  ISETP.GT.AND P2, PT, R4, 0x20, P0 ;  /* 0x000000200400780c */ /* 0x000fe20000744270 */
[----:B------:R-:W-:Y:S02]  /*97d0*/  BSSY B1, `(.L_x_183) ;  /* 0x0000005000017945 */ /* 0x000fe40003800000 */
[----:B---3--:R-:W-:-:S05]  /*97e0*/  FFMA R5, R5, UR21, R0 ;  /* 0x0000001505057c23 */ /* 0x008fca0008000000 */
[----:B------:R0:W-:Y:S05]  /*97f0*/  @P4 STG.E desc[UR16][R28.64+0x220], R5 ;  /* 0x000220051c004986 */ /* 0x0001ea000c101910 */
[----:B------:R-:W-:Y:S05]  /*9800*/  @!P2 BRA `(.L_x_184) ;  /* 0x000000000004a947 */ /* 0x000fea0003800000 */
[----:B------:R3:W5:Y:S02]  /*9810*/  LDG.E.LTC128B R84, desc[UR16][R96.64+0x200] ;  /* 0x0002001060547981 */ /* 0x000764000c1e1920 */
.L_x_184:
[----:B------:R-:W-:Y:S05]  /*9820*/  BSYNC B1 ;  /* 0x0000000000017941 */ /* 0x000fea0003800000 */
.L_x_183:
[----:B0-----:R-:W2:Y:S01]  /*9830*/  LDL.LU R5, [R1+0x8] ;  /* 0x0000080001057983 */ /* 0x001ea20000300800 */
[----:B-----5:R-:W-:Y:S01]  /*9840*/  FMUL R0, R84, UR22 ;  /* 0x0000001654007c20 */ /* 0x020fe20008400000 */
[----:B------:R-:W-:Y:S01]  /*9850*/  ISETP.GT.AND P4, PT, R4, 0x21, P0 ;  /* 0x000000210400780c */ /* 0x000fe20000784270 */
[----:B------:R-:W-:Y:S02]  /*9860*/  BSSY B1, `(.L_x_185) ;  /* 0x0000005000017945 */ /* 0x000fe40003800000 */
[----:B--2---:R-:W-:-:S05]  /*9870*/  FFMA R5, R5, UR21, R0 ;  /* 0x0000001505057c23 */ /* 0x004fca0008000000 */
[----:B------:R0:W-:Y:S05]  /*9880*/  @P2 STG.E desc[UR16][R30.64+0x200], R5 ;  /* 0x000200051e002986 */ /* 0x0001ea000c101910 */
[----:B------:R-:W-:Y:S05]  /*9890*/  @!P4 BRA `(.L_x_186) ;  /* 0x000000000004c947 */ /* 0x000fea0003800000 */
[----:B------:R2:W5:Y:S02]  /*98a0*/  LDG.E.LTC128B R84, desc[UR16][R98.64+0x200] ;  /* 0x0002001062547981 */ /* 0x000564000c1e1920 */
.L_x_186:
[----:B------:R-:W-:Y:S05]  /*98b0*/  BSYNC B1 ;  /* 0x0000000000017941 */ /* 0x000fea0003800000 */
.L_x_185:
        /* <DEDUP_REMOVED lines=8> */
.L_x_188:
[----:B------:R-:W-:Y:S05]  /*9940*/  BSYNC B1 ;  /* 0x0000000000017941 */ /* 0x000fea0003800000 */
.L_x_187:
        /* <DEDUP_REMOVED lines=8> */
.L_x_190:
[----:B------:R-:W-:Y:S05]  /*99d0*/  BSYNC B1 ;  /* 0x0000000000017941 */ /* 0x000fea0003800000 */
.L_x_189:
        /* <DEDUP_REMOVED lines=8> */
.L_x_192:
[----:B------:R-:W-:Y:S05]  /*9a60*/  BSYNC B1 ;  /* 0x0000000000017941 */ /* 0x000fea0003800000 */
.L_x_191:
        /* <DEDUP_REMOVED lines=8> */
.L_x_194:
[----:B------:R-:W-:Y:S05]  /*9af0*/  BSYNC B1 ;  /* 0x0000000000017941 */ /* 0x000fea0003800000 */
.L_x_193:
        /* <DEDUP_REMOVED lines=8> */
.L_x_196:
[----:B------:R-:W-:Y:S05]  /*9b80*/  BSYNC B1 ;  /* 0x0000000000017941 */ /* 0x000fea0003800000 */
.L_x_195:
        /* <DEDUP_REMOVED lines=8> */
.L_x_198:
[----:B------:R-:W-:Y:S05]  /*9c10*/  BSYNC B1 ;  /* 0x0000000000017941 */ /* 0x000fea0003800000 */
.L_x_197:
        /* <DEDUP_REMOVED lines=8> */
.L_x_200:
[----:B------:R-:W-:Y:S05]  /*9ca0*/  BSYNC B1 ;  /* 0x0000000000017941 */ /* 0x000fea0003800000 */
.L_x_199:
        /* <DEDUP_REMOVED lines=8> */
.L_x_202:
[----:B------:R-:W-:Y:S05]  /*9d30*/  BSYNC B1 ;  /* 0x0000000000017941 */ /* 0x000fea0003800000 */
.L_x_201:
        /* <DEDUP_REMOVED lines=8> */
.L_x_204:
[----:B------:R-:W-:Y:S05]  /*9dc0*/  BSYNC B1 ;  /* 0x0000000000017941 */ /* 0x000fea0003800000 */
.L_x_203:
        /* <DEDUP_REMOVED lines=8> */
.L_x_206:
[----:B------:R-:W-:Y:S05]  /*9e50*/  BSYNC B1 ;  /* 0x0000000000017941 */ /* 0x000fea0003800000 */
.L_x_205:
        /* <DEDUP_REMOVED lines=8> */
.L_x_208:
[----:B------:R-:W-:Y:S05]  /*9ee0*/  BSYNC B1 ;  /* 0x0000000000017941 */ /* 0x000fea0003800000 */
.L_x_207:
        /* <DEDUP_REMOVED lines=8> */
.L_x_210:
[----:B------:R-:W-:Y:S05]  /*9f70*/  BSYNC B1 ;  /* 0x0000000000017941 */ /* 0x000fea0003800000 */
.L_x_209:
        /* <DEDUP_REMOVED lines=8> */
.L_x_212:
[----:B------:R-:W-:Y:S05]  /*a000*/  BSYNC B1 ;  /* 0x0000000000017941 */ /* 0x000fea0003800000 */
.L_x_211:
        /* <DEDUP_REMOVED lines=8> */
.L_x_214:
[----:B------:R-:W-:Y:S05]  /*a090*/  BSYNC B1 ;  /* 0x0000000000017941 */ /* 0x000fea0003800000 */
.L_x_213:
        /* <DEDUP_REMOVED lines=8> */
.L_x_216:
[----:B------:R-:W-:Y:S05]  /*a120*/  BSYNC B1 ;  /* 0x0000000000017941 */ /* 0x000fea0003800000 */
.L_x_215:
        /* <DEDUP_REMOVED lines=8> */
.L_x_218:
[----:B------:R-:W-:Y:S05]  /*a1b0*/  BSYNC B1 ;  /* 0x0000000000017941 */ /* 0x000fea0003800000 */
.L_x_217:
        /* <DEDUP_REMOVED lines=8> */
.L_x_220:
[----:B------:R-:W-:Y:S05]  /*a240*/  BSYNC B1 ;  /* 0x0000000000017941 */ /* 0x000fea0003800000 */
.L_x_219:
        /* <DEDUP_REMOVED lines=8> */
.L_x_222:
[----:B------:R-:W-:Y:S05]  /*a2d0*/  BSYNC B1 ;  /* 0x0000000000017941 */ /* 0x000fea0003800000 */
.L_x_221:
        /* <DEDUP_REMOVED lines=8> */
.L_x_224:
[----:B------:R-:W-:Y:S05]  /*a360*/  BSYNC B1 ;  /* 0x0000000000017941 */ /* 0x000fea0003800000 */
.L_x_223:
        /* <DEDUP_REMOVED lines=8> */
.L_x_226:
[----:B------:R-:W-:Y:S05]  /*a3f0*/  BSYNC B1 ;  /* 0x0000000000017941 */ /* 0x000fea0003800000 */
.L_x_225:
        /* <DEDUP_REMOVED lines=8> */
.L_x_228:
[----:B------:R-:W-:Y:S05]  /*a480*/  BSYNC B1 ;  /* 0x0000000000017941 */ /* 0x000fea0003800000 */
.L_x_227:
        /* <DEDUP_REMOVED lines=8> */
.L_x_230:
[----:B------:R-:W-:Y:S05]  /*a510*/  BSYNC B1 ;  /* 0x0000000000017941 */ /* 0x000fea0003800000 */
.L_x_229:
        /* <DEDUP_REMOVED lines=8> */
.L_x_232:
[----:B------:R-:W-:Y:S05]  /*a5a0*/  BSYNC B1 ;  /* 0x0000000000017941 */ /* 0x000fea0003800000 */
.L_x_231:
        /* <DEDUP_REMOVED lines=8> */
.L_x_234:
[----:B------:R-:W-:Y:S05]  /*a630*/  BSYNC B1 ;  /* 0x0000000000017941 */ /* 0x000fea0003800000 */
.L_x_233:
        /* <DEDUP_REMOVED lines=8> */
.L_x_236:
[----:B------:R-:W-:Y:S05]  /*a6c0*/  BSYNC B1 ;  /* 0x0000000000017941 */ /* 0x000fea0003800000 */
.L_x_235:
        /* <DEDUP_REMOVED lines=8> */
.L_x_238:
[----:B------:R-:W-:Y:S05]  /*a750*/  BSYNC B1 ;  /* 0x0000000000017941 */ /* 0x000fea0003800000 */
.L_x_237:
        /* <DEDUP_REMOVED lines=8> */
.L_x_240:
[----:B------:R-:W-:Y:S05]  /*a7e0*/  BSYNC B1 ;  /* 0x0000000000017941 */ /* 0x000fea0003800000 */
.L_x_239:
        /* <DEDUP_REMOVED lines=8> */
.L_x_242:
[----:B------:R-:W-:Y:S05]  /*a870*/  BSYNC B1 ;  /* 0x0000000000017941 */ /* 0x000fea0003800000 */
.L_x_241:
        /* <DEDUP_REMOVED lines=8> */
.L_x_244:
[----:B------:R-:W-:Y:S05]  /*a900*/  BSYNC B1 ;  /* 0x0000000000017941 */ /* 0x000fea0003800000 */
.L_x_243:
        /* <DEDUP_REMOVED lines=8> */
.L_x_246:
[----:B------:R-:W-:Y:S05]  /*a990*/  BSYNC B1 ;  /* 0x0000000000017941 */ /* 0x000fea0003800000 */
.L_x_245:
        /* <DEDUP_REMOVED lines=8> */
.L_x_248:
[----:B------:R-:W-:Y:S05]  /*aa20*/  BSYNC B1 ;  /* 0x0000000000017941 */ /* 0x000fea0003800000 */
.L_x_247:
        /* <DEDUP_REMOVED lines=8> */
.L_x_250:
[----:B------:R-:W-:Y:S05]  /*aab0*/  BSYNC B1 ;  /* 0x0000000000017941 */ /* 0x000fea0003800000 */
.L_x_249:
        /* <DEDUP_REMOVED lines=8> */
.L_x_252:
[----:B------:R-:W-:Y:S05]  /*ab40*/  BSYNC B1 ;  /* 0x0000000000017941 */ /* 0x000fea0003800000 */
.L_x_251:
        /* <DEDUP_REMOVED lines=8> */
.L_x_254:
[----:B------:R-:W-:Y:S05]  /*abd0*/  BSYNC B1 ;  /* 0x0000000000017941 */ /* 0x000fea0003800000 */
.L_x_253:
        /* <DEDUP_REMOVED lines=8> */
.L_x_256:
[----:B------:R-:W-:Y:S05]  /*ac60*/  BSYNC B1 ;  /* 0x0000000000017941 */ /* 0x000fea0003800000 */
.L_x_255:
        /* <DEDUP_REMOVED lines=8> */
.L_x_258:
[----:B------:R-:W-:Y:S05]  /*acf0*/  BSYNC B1 ;  /* 0x0000000000017941 */ /* 0x000fea0003800000 */
.L_x_257:
        /* <DEDUP_REMOVED lines=8> */
.L_x_260:
[----:B------:R-:W-:Y:S05]  /*ad80*/  BSYNC B1 ;  /* 0x0000000000017941 */ /* 0x000fea0003800000 */
.L_x_259:
        /* <DEDUP_REMOVED lines=8> */
.L_x_262:
[----:B------:R-:W-:Y:S05]  /*ae10*/  BSYNC B1 ;  /* 0x0000000000017941 */ /* 0x000fea0003800000 */
.L_x_261:
        /* <DEDUP_REMOVED lines=8> */
.L_x_264:
[----:B------:R-:W-:Y:S05]  /*aea0*/  BSYNC B1 ;  /* 0x0000000000017941 */ /* 0x000fea0003800000 */
.L_x_263:
        /* <DEDUP_REMOVED lines=8> */
.L_x_266:
[----:B------:R-:W-:Y:S05]  /*af30*/  BSYNC B1 ;  /* 0x0000000000017941 */ /* 0x000fea0003800000 */
.L_x_265:
        /* <DEDUP_REMOVED lines=8> */
.L_x_268:
[----:B------:R-:W-:Y:S05]  /*afc0*/  BSYNC B1 ;  /* 0x0000000000017941 */ /* 0x000fea0003800000 */
.L_x_267:
        /* <DEDUP_REMOVED lines=8> */
.L_x_270:
[----:B------:R-:W-:Y:S05]  /*b050*/  BSYNC B1 ;  /* 0x0000000000017941 */ /* 0x000fea0003800000 */
.L_x_269:
        /* <DEDUP_REMOVED lines=8> */
.L_x_272:
[----:B------:R-:W-:Y:S05]  /*b0e0*/  BSYNC B1 ;  /* 0x0000000000017941 */ /* 0x000fea0003800000 */
.L_x_271:
        /* <DEDUP_REMOVED lines=8> */
.L_x_274:
[----:B------:R-:W-:Y:S05]  /*b170*/  BSYNC B1 ;  /* 0x0000000000017941 */ /* 0x000fea0003800000 */
.L_x_273:
        /* <DEDUP_REMOVED lines=8> */
.L_x_276:
[----:B------:R-:W-:Y:S05]  /*b200*/  BSYNC B1 ;  /* 0x0000000000017941 */ /* 0x000fea0003800000 */
.L_x_275:
        /* <DEDUP_REMOVED lines=8> */
.L_x_278:
[----:B------:R-:W-:Y:S05]  /*b290*/  BSYNC B1 ;  /* 0x0000000000017941 */ /* 0x000fea0003800000 */
.L_x_277:
[----:B------:R-:W2:Y:S01]  /*b2a0*/  LDL.LU R0, [R1+0xdc] ;  /* 0x0000dc0001007983 */ /* 0x000ea20000300800 */
[----:B-----5:R-:W-:-:S04]  /*b2b0*/  FMUL R84, R84, UR22 ;  /* 0x0000001654547c20 */ /* 0x020fc80008400000 */
[----:B--2---:R-:W-:Y:S01]  /*b2c0*/  FFMA R3, R0, UR21, R84 ;  /* 0x0000001500037c23 */ /* 0x004fe20008000054 */
[----:B------:R-:W-:Y:S06]  /*b2d0*/  @!P1 BRA `(.L_x_279) ;  /* 0x0000001c00e89947 */ /* 0x000fec0003800000 */
[----:B------:R2:W-:Y:S01]  /*b2e0*/  STG.E desc[UR16][R8.64+0x220], R3 ;  /* 0x0002200308007986 */ /* 0x0005e2000c101910 */
[----:B------:R-:W-:Y:S05]  /*b2f0*/  BRA `(.L_x_279) ;  /* 0x0000001c00e07947 */ /* 0x000fea0003800000 */
.L_x_28:
[----:B------:R-:W-:Y:S01]  /*b300*/  ULDC.64 UR6, c[0x0][0x6c0] ;  /* 0x0001b00000067ab9 */ /* 0x000fe20000000a00 */
[----:B------:R-:W2:Y:S01]  /*b310*/  LDL.LU R0, [R1+0x10] ;  /* 0x0000100001007983 */ /* 0x000ea20000300800 */
[----:B------:R-:W-:Y:S01]  /*b320*/  LEA R2, P5, R14, UR6, 0x2 ;  /* 0x000000060e027c11 */ /* 0x000fe2000f8a10ff */
[----:B------:R-:W-:Y:S01]  /*b330*/  FMUL R11, R228, UR21 ;  /* 0x00000015e40b7c20 */ /* 0x000fe20008400000 */
[----:B------:R-:W-:Y:S01]  /*b340*/  ISETP.GT.AND P1, PT, R5, 0x8, PT ;  /* 0x000000080500780c */ /* 0x000fe20003f24270 */
[----:B-----5:R-:W-:Y:S01]  /*b350*/  FMUL R227, R227, UR21 ;  /* 0x00000015e3e37c20 */ /* 0x020fe20008400000 */
[----:B------:R-:W-:Y:S01]  /*b360*/  LEA.HI.X R3, R14, UR7, R21, 0x2, P5 ;  /* 0x000000070e037c11 */ /* 0x000fe2000a8f1415 */
[----:B------:R-:W-:Y:S01]  /*b370*/  FMUL R13, R226, UR21 ;  /* 0x00000015e20d7c20 */ /* 0x000fe20008400000 */
[----:B------:R-:W-:Y:S02]  /*b380*/  LEA R6, P5, R58, R2, 0x2 ;  /* 0x000000023a067211 */ /* 0x000fe400078a10ff */
[C---:B------:R-:W-:Y:S01]  /*b390*/  ISETP.GT.AND P6, PT, R4.reuse, 0x1, P2 ;  /* 0x000000010400780c */ /* 0x040fe200017c4270 */
[----:B------:R0:W-:Y:S01]  /*b3a0*/  @P4 STG.E desc[UR16][R2.64], R11 ;  /* 0x0000000b02004986 */ /* 0x0001e2000c101910 */
[----:B------:R-:W-:-:S02]  /*b3b0*/  ISETP.GT.AND P0, PT, R4, RZ, P1 ;  /* 0x000000ff0400720c */ /* 0x000fc40000f04270 */
[----:B------:R-:W-:Y:S01]  /*b3c0*/  LEA.HI.X R7, R58, R3, R59, 0x2, P5 ;  /* 0x000000033a077211 */ /* 0x000fe200028f143b */
[----:B------:R-:W-:Y:S01]  /*b3d0*/  FMUL R225, R225, UR21 ;  /* 0x00000015e1e17c20 */ /* 0x000fe20008400000 */
[C---:B------:R-:W-:Y:S01]  /*b3e0*/  ISETP.GT.AND P5, PT, R4.reuse, 0x1, P1 ;  /* 0x000000010400780c */ /* 0x040fe20000fa4270 */
[----:B------:R-:W-:Y:S01]  /*b3f0*/  IMAD R17, R59, 0x1c, RZ ;  /* 0x0000001c3b117824 */ /* 0x000fe200078e02ff */
[----:B------:R-:W-:Y:S01]  /*b400*/  ISETP.GT.AND P4, PT, R4, 0x8, P2 ;  /* 0x000000080400780c */ /* 0x000fe20001784270 */
[----:B------:R-:W-:-:S04]  /*b410*/  IMAD.WIDE.U32 R8, R58, 0x1c, R6 ;  /* 0x0000001c3a087825 */ /* 0x000fc800078e0006 */
[----:B------:R-:W-:Y:S01]  /*b420*/  IMAD.SHL.U32 R67, R58, 0x20, RZ ;  /* 0x000000203a437824 */ /* 0x000fe200078e00ff */
[----:B------:R-:W-:Y:S01]  /*b430*/  @P6 STG.E desc[UR16][R6.64], R227 ;  /* 0x000000e306006986 */ /* 0x000fe2000c101910 */
[----:B------:R-:W-:-:S03]  /*b440*/  FMUL R15, R224, UR21 ;  /* 0x00000015e00f7c20 */ /* 0x000fc60008400000 */
[----:B------:R1:W-:Y:S01]  /*b450*/  @P0 STG.E desc[UR16][R2.64+0x20], R13 ;  /* 0x0000200d02000986 */ /* 0x0003e2000c101910 */
[----:B------:R-:W-:Y:S01]  /*b460*/  ISETP.GT.AND P0, PT, R4, 0x9, P2 ;  /* 0x000000090400780c */ /* 0x000fe20001704270 */
[----:B------:R-:W-:Y:S01]  /*b470*/  IMAD.IADD R9, R17, 0x1, R9 ;  /* 0x0000000111097824 */ /* 0x000fe200078e0209 */
[----:B------:R-:W-:Y:S01]  /*b480*/  SHF.L.U64.HI R65, R58, 0x5, R59 ;  /* 0x000000053a417819 */ /* 0x000fe2000001023b */
[----:B------:R-:W-:Y:S01]  /*b490*/  @P5 STG.E desc[UR16][R6.64+0x20], R225 ;  /* 0x000020e106005986 */ /* 0x000fe2000c101910 */
[----:B------:R-:W-:Y:S01]  /*b4a0*/  IADD3 R10, P5, R67, R6, RZ ;  /* 0x00000006430a7210 */ /* 0x000fe20007fbe0ff */
[----:B------:R-:W-:Y:S01]  /*b4b0*/  FMUL R223, R223, UR21 ;  /* 0x00000015dfdf7c20 */ /* 0x000fe20008400000 */
[C---:B------:R-:W-:Y:S01]  /*b4c0*/  ISETP.GT.AND P6, PT, R4.reuse, 0x8, P1 ;  /* 0x000000080400780c */ /* 0x040fe20000fc4270 */
[----:B------:R3:W-:Y:S01]  /*b4d0*/  @P4 STG.E desc[UR16][R8.64], R15 ;  /* 0x0000000f08004986 */ /* 0x0007e2000c101910 */
[C---:B------:R-:W-:Y:S01]  /*b4e0*/  ISETP.GT.AND P4, PT, R4.reuse, 0x9, P1 ;  /* 0x000000090400780c */ /* 0x040fe20000f84270 */
[----:B0-----:R-:W-:Y:S01]  /*b4f0*/  IMAD.X R11, R65, 0x1, R7, P5 ;  /* 0x00000001410b7824 */ /* 0x001fe200028e0607 */
[----:B------:R-:W-:Y:S01]  /*b500*/  ISETP.GT.AND P5, PT, R4, 0x10, P2 ;  /* 0x000000100400780c */ /* 0x000fe200017a4270 */
[----:B------:R-:W-:Y:S01]  /*b510*/  FMUL R17, R222, UR21 ;  /* 0x00000015de117c20 */ /* 0x000fe20008400000 */
[----:B------:R-:W-:Y:S01]  /*b520*/  FMUL R221, R221, UR21 ;  /* 0x00000015dddd7c20 */ /* 0x000fe20008400000 */
[----:B------:R-:W-:Y:S01]  /*b530*/  FMUL R19, R220, UR21 ;  /* 0x00000015dc137c20 */ /* 0x000fe20008400000 */
[----:B------:R0:W-:Y:S01]  /*b540*/  @P0 STG.E desc[UR16][R10.64], R223 ;  /* 0x000000df0a000986 */ /* 0x0001e2000c101910 */
[----:B------:R-:W-:-:S03]  /*b550*/  IADD3 R12, P0, R67, R8, RZ ;  /* 0x00000008430c7210 */ /* 0x000fc60007f1e0ff */
[----:B------:R-:W4:Y:S01]  /*b560*/  LDL.LU R226, [R1+0xc] ;  /* 0x00000c0001e27983 */ /* 0x000f220000300800 */
[----:B-1----:R-:W-:Y:S02]  /*b570*/  IADD3.X R13, R65, R9, RZ, P0, !PT ;  /* 0x00000009410d7210 */ /* 0x002fe400007fe4ff */
[----:B------:R-:W-:Y:S01]  /*b580*/  ISETP.GT.AND P0, PT, R4, 0x11, P2 ;  /* 0x000000110400780c */ /* 0x000fe20001704270 */
[----:B------:R1:W-:Y:S04]  /*b590*/  @P6 STG.E desc[UR16][R8.64+0x20], R17 ;  /* 0x0000201108006986 */ /* 0x0003e8000c101910 */
[----:B------:R-:W-:Y:S01]  /*b5a0*/  @P4 STG.E desc[UR16][R10.64+0x20], R221 ;  /* 0x000020dd0a004986 */ /* 0x000fe2000c101910 */
[----:B------:R-:W-:-:S03]  /*b5b0*/  IADD3 R14, P4, R67, R10, RZ ;  /* 0x0000000a430e7210 */ /* 0x000fc60007f9e0ff */
[----:B------:R-:W4:Y:S01]  /*b5c0*/  LDL.LU R227, [R1+0x4] ;  /* 0x0000040001e37983 */ /* 0x000f220000300800 */
[----:B------:R-:W-:Y:S01]  /*b5d0*/  ISETP.GT.AND P6, PT, R4, 0x10, P1 ;  /* 0x000000100400780c */ /* 0x000fe20000fc4270 */
[----:B---3--:R-:W-:Y:S02]  /*b5e0*/  IMAD.X R15, R65, 0x1, R11, P4 ;  /* 0x00000001410f7824 */ /* 0x008fe400020e060b */
[----:B------:R-:W3:Y:S01]  /*b5f0*/  LDL.LU R224, [R1] ;  /* 0x0000000001e07983 */ /* 0x000ee20000300800 */
[----:B------:R-:W-:-:S03]  /*b600*/  FMUL R219, R219, UR21 ;  /* 0x00000015dbdb7c20 */ /* 0x000fc60008400000 */
[----:B------:R-:W4:Y:S04]  /*b610*/  LDL.LU R225, [R1+0x1c] ;  /* 0x00001c0001e17983 */ /* 0x000f280000300800 */
[----:B------:R-:W4:Y:S04]  /*b620*/  LDL.LU R222, [R1+0x18] ;  /* 0x0000180001de7983 */ /* 0x000f280000300800 */
[----:B------:R1:W-:Y:S01]  /*b630*/  @P5 STG.E desc[UR16][R12.64], R19 ;  /* 0x000000130c005986 */ /* 0x0003e2000c101910 */
[----:B------:R-:W-:-:S03]  /*b640*/  ISETP.GT.AND P5, PT, R4, 0x11, P1 ;  /* 0x000000110400780c */ /* 0x000fc60000fa4270 */
[----:B0-----:R-:W4:Y:S04]  /*b650*/  LDL.LU R223, [R1+0x14] ;  /* 0x0000140001df7983 */ /* 0x001f280000300800 */
[----:B------:R-:W2:Y:S01]  /*b660*/  LDL.LU R220, [R1+0x8] ;  /* 0x0000080001dc7983 */ /* 0x000ea20000300800 */
[----:B------:R-:W-:Y:S01]  /*b670*/  ISETP.GT.AND P4, PT, R4, 0x18, P2 ;  /* 0x000000180400780c */ /* 0x000fe20001784270 */
[----:B------:R-:W-:Y:S01]  /*b680*/  FMUL R21, R218, UR21 ;  /* 0x00000015da157c20 */ /* 0x000fe20008400000 */
[----:B------:R-:W-:Y:S01]  /*b690*/  FMUL R217, R217, UR21 ;  /* 0x00000015d9d97c20 */ /* 0x000fe20008400000 */
[----:B------:R-:W-:Y:S01]  /*b6a0*/  @P0 STG.E desc[UR16][R14.64], R219 ;  /* 0x000000db0e000986 */ /* 0x000fe2000c101910 */
[----:B------:R-:W-:Y:S01]  /*b6b0*/  IADD3 R16, P0, R67, R12, RZ ;  /* 0x0000000c43107210 */ /* 0x000fe20007f1e0ff */
[----:B------:R-:W-:Y:S01]  /*b6c0*/  FMUL R23, R216, UR21 ;  /* 0x00000015d8177c20 */ /* 0x000fe20008400000 */
[----:B------:R-:W-:Y:S01]  /*b6d0*/  FMUL R215, R215, UR21 ;  /* 0x00000015d7d77c20 */ /* 0x000fe20008400000 */
[----:B------:R0:W-:Y:S01]  /*b6e0*/  @P6 STG.E desc[UR16][R12.64+0x20], R21 ;  /* 0x000020150c006986 */ /* 0x0001e2000c101910 */
[C---:B------:R-:W-:Y:S01]  /*b6f0*/  ISETP.GT.AND P6, PT, R4.reuse, 0x18, P1 ;  /* 0x000000180400780c */ /* 0x040fe20000fc4270 */
[----:B-1----:R-:W-:Y:S01]  /*b700*/  IMAD.X R17, R65, 0x1, R13, P0 ;  /* 0x0000000141117824 */ /* 0x002fe200000e060d */
[----:B------:R-:W-:Y:S01]  /*b710*/  ISETP.GT.AND P0, PT, R4, 0x19, P2 ;  /* 0x000000190400780c */ /* 0x000fe20001704270 */
[----:B------:R-:W-:Y:S01]  /*b720*/  @P5 STG.E desc[UR16][R14.64+0x20], R217 ;  /* 0x000020d90e005986 */ /* 0x000fe2000c101910 */
[----:B------:R-:W-:Y:S01]  /*b730*/  IADD3 R18, P5, R67, R14, RZ ;  /* 0x0000000e43127210 */ /* 0x000fe20007fbe0ff */
[----:B------:R-:W-:Y:S01]  /*b740*/  FMUL R25, R214, UR21 ;  /* 0x00000015d6197c20 */ /* 0x000fe20008400000 */
[----:B------:R-:W-:Y:S01]  /*b750*/  FMUL R213, R213, UR21 ;  /* 0x00000015d5d57c20 */ /* 0x000fe20008400000 */
[----:B------:R1:W-:Y:S01]  /*b760*/  @P4 STG.E desc[UR16][R16.64], R23 ;  /* 0x0000001710004986 */ /* 0x0003e2000c101910 */
[C---:B------:R-:W-:Y:S01]  /*b770*/  ISETP.GT.AND P4, PT, R4.reuse, 0x19, P1 ;  /* 0x000000190400780c */ /* 0x040fe20000f84270 */
[----:B------:R-:W-:Y:S01]  /*b780*/  IMAD.X R19, R65, 0x1, R15, P5 ;  /* 0x0000000141137824 */ /* 0x000fe200028e060f */
[----:B------:R-:W-:Y:S01]  /*b790*/  ISETP.GT.AND P5, PT, R4, 0x20, P2 ;  /* 0x000000200400780c */ /* 0x000fe200017a4270 */
[----:B------:R-:W-:Y:S01]  /*b7a0*/  FMUL R27, R212, UR21 ;  /* 0x00000015d41b7c20 */ /* 0x000fe20008400000 */
[----:B------:R-:W-:Y:S01]  /*b7b0*/  FMUL R211, R211, UR21 ;  /* 0x00000015d3d37c20 */ /* 0x000fe20008400000 */
[----:B------:R-:W-:Y:S01]  /*b7c0*/  FMUL R29, R210, UR21 ;  /* 0x00000015d21d7c20 */ /* 0x000fe20008400000 */
[----:B------:R-:W-:Y:S01]  /*b7d0*/  FMUL R209, R209, UR21 ;  /* 0x00000015d1d17c20 */ /* 0x000fe20008400000 */
[----:B------:R-:W-:Y:S01]  /*b7e0*/  @P0 STG.E desc[UR16][R18.64], R215 ;  /* 0x000000d712000986 */ /* 0x000fe2000c101910 */
[----:B------:R-:W-:Y:S01]  /*b7f0*/  IADD3 R20, P0, R67, R16, RZ ;  /* 0x0000001043147210 */ /* 0x000fe20007f1e0ff */
[----:B------:R-:W-:Y:S01]  /*b800*/  FMUL R31, R208, UR21 ;  /* 0x00000015d01f7c20 */ /* 0x000fe20008400000 */
[----:B------:R-:W-:Y:S01]  /*b810*/  FMUL R207, R207, UR21 ;  /* 0x00000015cfcf7c20 */ /* 0x000fe20008400000 */
[----:B------:R1:W-:Y:S01]  /*b820*/  @P6 STG.E desc[UR16][R16.64+0x20], R25 ;  /* 0x0000201910006986 */ /* 0x0003e2000c101910 */
[----:B0-----:R-:W-:Y:S01]  /*b830*/  IADD3.X R21, R65, R17, RZ, P0, !PT ;  /* 0x0000001141157210 */ /* 0x001fe200007fe4ff */
[----:B------:R-:W-:Y:S01]  /*b840*/  FMUL R33, R206, UR21 ;  /* 0x00000015ce217c20 */ /* 0x000fe20008400000 */
[C---:B------:R-:W-:Y:S01]  /*b850*/  ISETP.GT.AND P0, PT, R4.reuse, 0x21, P2 ;  /* 0x000000210400780c */ /* 0x040fe20001704270 */
[----:B------:R-:W-:Y:S01]  /*b860*/  @P4 STG.E desc[UR16][R18.64+0x20], R213 ;  /* 0x000020d512004986 */ /* 0x000fe2000c101910 */
[----:B------:R-:W-:Y:S01]  /*b870*/  IADD3 R22, P4, R67, R18, RZ ;  /* 0x0000001243167210 */ /* 0x000fe20007f9e0ff */
[----:B------:R-:W-:Y:S01]  /*b880*/  FMUL R205, R205, UR21 ;  /* 0x00000015cdcd7c20 */ /* 0x000fe20008400000 */
[C---:B------:R-:W-:Y:S01]  /*b890*/  ISETP.GT.AND P6, PT, R4.reuse, 0x20, P1 ;  /* 0x000000200400780c */ /* 0x040fe20000fc4270 */
[----:B------:R0:W-:Y:S01]  /*b8a0*/  @P5 STG.E desc[UR16][R20.64], R27 ;  /* 0x0000001b14005986 */ /* 0x0001e2000c101910 */
[C---:B------:R-:W-:Y:S01]  /*b8b0*/  ISETP.GT.AND P5, PT, R4.reuse, 0x21, P1 ;  /* 0x000000210400780c */ /* 0x040fe20000fa4270 */
[----:B-1----:R-:W-:Y:S01]  /*b8c0*/  IMAD.X R23, R65, 0x1, R19, P4 ;  /* 0x0000000141177824 */ /* 0x002fe200020e0613 */
        /* <DEDUP_REMOVED lines=13> */
[----:B------:R-:W-:Y:S01]  /*b9a0*/  @P5 STG.E desc[UR16][R22.64+0x20], R209 ;  /* 0x000020d116005986 */ /* 0x000fe2000c101910 */
[----:B------:R-:W-:Y:S01]  /*b9b0*/  IADD3 R26, P5, R67, R22, RZ ;  /* 0x00000016431a7210 */ /* 0x000fe20007fbe0ff */
[----:B------:R-:W-:Y:S01]  /*b9c0*/  FMUL R41, R198, UR21 ;  /* 0x00000015c6297c20 */ /* 0x000fe20008400000 */
[----:B------:R-:W-:Y:S01]  /*b9d0*/  FMUL R197, R197, UR21 ;  /* 0x00000015c5c57c20 */ /* 0x000fe20008400000 */
[----:B------:R1:W-:Y:S01]  /*b9e0*/  @P4 STG.E desc[UR16][R24.64], R31 ;  /* 0x0000001f18004986 */ /* 0x0003e2000c101910 */
[C---:B------:R-:W-:Y:S01]  /*b9f0*/  ISETP.GT.AND P4, PT, R4.reuse, 0x29, P1 ;  /* 0x000000290400780c */ /* 0x040fe20000f84270 */
[----:B0-----:R-:W-:Y:S01]  /*ba00*/  IMAD.X R27, R65, 0x1, R23, P5 ;  /* 0x00000001411b7824 */ /* 0x001fe200028e0617 */
        /* <DEDUP_REMOVED lines=10> */
[----:B-1----:R-:W-:Y:S01]  /*bab0*/  IADD3.X R29, R65, R25, RZ, P0, !PT ;  /* 0x00000019411d7210 */ /* 0x002fe200007fe4ff */
        /* <DEDUP_REMOVED lines=39> */
[----:B------:R-:W-:Y:S01]  /*bd30*/  IADD3.X R37, R65, R33, RZ, P0, !PT ;  /* 0x0000002141257210 */ /* 0x000fe200007fe4ff */
        /* <DEDUP_REMOVED lines=21> */
[C---:B------:R-:W-:Y:S01]  /*be90*/  ISETP.GT.AND P0, PT, R4.reuse, 0x49, P2 ;  /* 0x000000490400780c */ /* 0x040fe20001704270 */
        /* <DEDUP_REMOVED lines=13> */
[----:B------:R-:W-:-:S03]  /*bf70*/  IADD3 R44, P0, R67, R40, RZ ;  /* 0x00000028432c7210 */ /* 0x000fc60007f1e0ff */
[----:B------:R1:W-:Y:S01]  /*bf80*/  @P6 STG.E desc[UR16][R40.64+0x20], R49 ;  /* 0x0000203128006986 */ /* 0x0003e2000c101910 */
[----:B0-----:R-:W-:Y:S02]  /*bf90*/  IADD3.X R45, R65, R41, RZ, P0, !PT ;  /* 0x00000029412d7210 */ /* 0x001fe400007fe4ff */
[C---:B------:R-:W-:Y:S01]  /*bfa0*/  ISETP.GT.AND P0, PT, R4.reuse, 0x51, P2 ;  /* 0x000000510400780c */ /* 0x040fe20001704270 */
[----:B------:R-:W-:Y:S01]  /*bfb0*/  @P4 STG.E desc[UR16][R42.64+0x20], R189 ;  /* 0x000020bd2a004986 */ /* 0x000fe2000c101910 */
[----:B------:R-:W-:Y:S02]  /*bfc0*/  IADD3 R46, P4, R67, R42, RZ ;  /* 0x0000002a432e7210 */ /* 0x000fe40007f9e0ff */
[C---:B------:R-:W-:Y:S01]  /*bfd0*/  ISETP.GT.AND P6, PT, R4.reuse, 0x50, P1 ;  /* 0x000000500400780c */ /* 0x040fe20000fc4270 */
[----:B------:R0:W-:Y:S01]  /*bfe0*/  @P5 STG.E desc[UR16][R44.64], R51 ;  /* 0x000000332c005986 */ /* 0x0001e2000c101910 */
[C---:B------:R-:W-:Y:S01]  /*bff0*/  ISETP.GT.AND P5, PT, R4.reuse, 0x51, P1 ;  /* 0x000000510400780c */ /* 0x040fe20000fa4270 */
[----:B-1----:R-:W-:Y:S01]  /*c000*/  IMAD.X R47, R65, 0x1, R43, P4 ;  /* 0x00000001412f7824 */ /* 0x002fe200020e062b */
[----:B------:R-:W-:-:S05]  /*c010*/  ISETP.GT.AND P4, PT, R4, 0x58, P2 ;  /* 0x000000580400780c */ /* 0x000fca0001784270 */
[----:B------:R-:W-:Y:S01]  /*c020*/  @P0 STG.E desc[UR16][R46.64], R187 ;  /* 0x000000bb2e000986 */ /* 0x000fe2000c101910 */
[----:B------:R-:W-:-:S03]  /*c030*/  IADD3 R48, P0, R67, R44, RZ ;  /* 0x0000002c43307210 */ /* 0x000fc60007f1e0ff */
[----:B------:R1:W-:Y:S01]  /*c040*/  @P6 STG.E desc[UR16][R44.64+0x20], R53 ;  /* 0x000020352c006986 */ /* 0x0003e2000c101910 */
[----:B------:R-:W-:Y:S01]  /*c050*/  IADD3 R50, P6, R67, R46, RZ ;  /* 0x0000002e43327210 */ /* 0x000fe20007fde0ff */
[C---:B------:R-:W-:Y:S01]  /*c060*/  IMAD.X R49, R65.reuse, 0x1, R45, P0 ;  /* 0x0000000141317824 */ /* 0x040fe200000e062d */
[C---:B------:R-:W-:Y:S01]  /*c070*/  ISETP.GT.AND P0, PT, R4.reuse, 0x59, P2 ;  /* 0x000000590400780c */ /* 0x040fe20001704270 */
[----:B------:R-:W-:Y:S01]  /*c080*/  @P5 STG.E desc[UR16][R46.64+0x20], R185 ;  /* 0x000020b92e005986 */ /* 0x000fe2000c101910 */
[C---:B------:R-:W-:Y:S01]  /*c090*/  ISETP.GT.AND P5, PT, R4.reuse, 0x58, P1 ;  /* 0x000000580400780c */ /* 0x040fe20000fa4270 */
[----:B0-----:R-:W-:Y:S01]  /*c0a0*/  IMAD.X R51, R65, 0x1, R47, P6 ;  /* 0x0000000141337824 */ /* 0x001fe200030e062f */
[C---:B------:R-:W-:Y:S01]  /*c0b0*/  ISETP.GT.AND P6, PT, R4.reuse, 0x60, P2 ;  /* 0x000000600400780c */ /* 0x040fe200017c4270 */
[----:B------:R0:W-:Y:S01]  /*c0c0*/  @P4 STG.E desc[UR16][R48.64], R55 ;  /* 0x0000003730004986 */ /* 0x0001e2000c101910 */
[----:B------:R-:W-:-:S07]  /*c0d0*/  ISETP.GT.AND P4, PT, R4, 0x59, P1 ;  /* 0x000000590400780c */ /* 0x000fce0000f84270 */
[----:B------:R-:W-:Y:S01]  /*c0e0*/  @P0 STG.E desc[UR16][R50.64], R183 ;  /* 0x000000b732000986 */ /* 0x000fe2000c101910 */
[----:B------:R-:W-:-:S03]  /*c0f0*/  IADD3 R52, P0, R67, R48, RZ ;  /* 0x0000003043347210 */ /* 0x000fc60007f1e0ff */
[----:B------:R0:W-:Y:S01]  /*c100*/  @P5 STG.E desc[UR16][R48.64+0x20], R57 ;  /* 0x0000203930005986 */ /* 0x0001e2000c101910 */
[----:B-1----:R-:W-:Y:S02]  /*c110*/  IADD3.X R53, R65, R49, RZ, P0, !PT ;  /* 0x0000003141357210 */ /* 0x002fe400007fe4ff */
[C---:B------:R-:W-:Y:S01]  /*c120*/  ISETP.GT.AND P0, PT, R4.reuse, 0x61, P2 ;  /* 0x000000610400780c */ /* 0x040fe20001704270 */
[----:B------:R-:W-:Y:S01]  /*c130*/  @P4 STG.E desc[UR16][R50.64+0x20], R181 ;  /* 0x000020b532004986 */ /* 0x000fe2000c101910 */
[----:B------:R-:W-:Y:S02]  /*c140*/  IADD3 R54, P4, R67, R50, RZ ;  /* 0x0000003243367210 */ /* 0x000fe40007f9e0ff */
[C---:B------:R-:W-:Y:S01]  /*c150*/  ISETP.GT.AND P5, PT, R4.reuse, 0x60, P1 ;  /* 0x000000600400780c */ /* 0x040fe20000fa4270 */
[----:B------:R1:W-:Y:S01]  /*c160*/  @P6 STG.E desc[UR16][R52.64], R59 ;  /* 0x0000003b34006986 */ /* 0x0003e2000c101910 */
[C---:B------:R-:W-:Y:S01]  /*c170*/  ISETP.GT.AND P6, PT, R4.reuse, 0x61, P1 ;  /* 0x000000610400780c */ /* 0x040fe20000fc4270 */
[----:B0-----:R-:W-:Y:S01]  /*c180*/  IMAD.X R55, R65, 0x1, R51, P4 ;  /* 0x0000000141377824 */ /* 0x001fe200020e0633 */
[----:B------:R-:W-:-:S05]  /*c190*/  ISETP.GT.AND P4, PT, R4, 0x68, P2 ;  /* 0x000000680400780c */ /* 0x000fca0001784270 */
[----:B------:R-:W-:Y:S01]  /*c1a0*/  @P0 STG.E desc[UR16][R54.64], R179 ;  /* 0x000000b336000986 */ /* 0x000fe2000c101910 */
[----:B------:R-:W-:-:S03]  /*c1b0*/  IADD3 R56, P0, R67, R52, RZ ;  /* 0x0000003443387210 */ /* 0x000fc60007f1e0ff */
[----:B------:R-:W-:Y:S01]  /*c1c0*/  @P5 STG.E desc[UR16][R52.64+0x20], R61 ;  /* 0x0000203d34005986 */ /* 0x000fe2000c101910 */
[----:B------:R-:W-:Y:S01]  /*c1d0*/  IADD3 R58, P5, R67, R54, RZ ;  /* 0x00000036433a7210 */ /* 0x000fe20007fbe0ff */
[C---:B------:R-:W-:Y:S01]  /*c1e0*/  IMAD.X R57, R65.reuse, 0x1, R53, P0 ;  /* 0x0000000141397824 */ /* 0x040fe200000e0635 */
[C---:B------:R-:W-:Y:S01]  /*c1f0*/  ISETP.GT.AND P0, PT, R4.reuse, 0x69, P2 ;  /* 0x000000690400780c */ /* 0x040fe20001704270 */
[----:B------:R-:W-:Y:S01]  /*c200*/  @P6 STG.E desc[UR16][R54.64+0x20], R177 ;  /* 0x000020b136006986 */ /* 0x000fe2000c101910 */
[C---:B------:R-:W-:Y:S01]  /*c210*/  ISETP.GT.AND P6, PT, R4.reuse, 0x68, P1 ;  /* 0x000000680400780c */ /* 0x040fe20000fc4270 */
[----:B-1----:R-:W-:Y:S01]  /*c220*/  IMAD.X R59, R65, 0x1, R55, P5 ;  /* 0x00000001413b7824 */ /* 0x002fe200028e0637 */
[C---:B------:R-:W-:Y:S01]  /*c230*/  ISETP.GT.AND P5, PT, R4.reuse, 0x70, P2 ;  /* 0x000000700400780c */ /* 0x040fe200017a4270 */
[----:B------:R0:W-:Y:S01]  /*c240*/  @P4 STG.E desc[UR16][R56.64], R69 ;  /* 0x0000004538004986 */ /* 0x0001e2000c101910 */
[----:B------:R-:W-:-:S07]  /*c250*/  ISETP.GT.AND P4, PT, R4, 0x69, P1 ;  /* 0x000000690400780c */ /* 0x000fce0000f84270 */
[----:B------:R-:W-:Y:S01]  /*c260*/  @P0 STG.E desc[UR16][R58.64], R175 ;  /* 0x000000af3a000986 */ /* 0x000fe2000c101910 */
[----:B------:R-:W-:-:S03]  /*c270*/  ISETP.GT.AND P0, PT, R4, 0x71, P2 ;  /* 0x000000710400780c */ /* 0x000fc60001704270 */
[----:B------:R1:W-:Y:S01]  /*c280*/  @P6 STG.E desc[UR16][R56.64+0x20], R71 ;  /* 0x0000204738006986 */ /* 0x0003e2000c101910 */
[C---:B------:R-:W-:Y:S01]  /*c290*/  IADD3 R62, P6, R67.reuse, R56, RZ ;  /* 0x00000038433e7210 */ /* 0x040fe20007fde0ff */
[----:B0-----:R-:W-:Y:S02]  /*c2a0*/  FMUL R69, R172, UR21 ;  /* 0x00000015ac457c20 */ /* 0x001fe40008400000 */
[----:B------:R-:W-:Y:S01]  /*c2b0*/  @P4 STG.E desc[UR16][R58.64+0x20], R173 ;  /* 0x000020ad3a004986 */ /* 0x000fe2000c101910 */
[----:B------:R-:W-:Y:S02]  /*c2c0*/  IADD3 R60, P4, R67, R58, RZ ;  /* 0x0000003a433c7210 */ /* 0x000fe40007f9e0ff */
[----:B------:R-:W-:Y:S02]  /*c2d0*/  IADD3.X R63, R65, R57, RZ, P6, !PT ;  /* 0x00000039413f7210 */ /* 0x000fe400037fe4ff */
[----:B------:R-:W-:Y:S01]  /*c2e0*/  IADD3 R64, P6, R67, R60, RZ ;  /* 0x0000003c43407210 */ /* 0x000fe20007fde0ff */
[----:B------:R-:W-:Y:S01]  /*c2f0*/  IMAD.X R61, R65, 0x1, R59, P4 ;  /* 0x00000001413d7824 */ /* 0x000fe200020e063b */
[----:B------:R-:W-:Y:S01]  /*c300*/  ISETP.GT.AND P4, PT, R4, 0x70, P1 ;  /* 0x000000700400780c */ /* 0x000fe20000f84270 */
[----:B------:R0:W-:Y:S01]  /*c310*/  @P5 STG.E desc[UR16][R62.64], R69 ;  /* 0x000000453e005986 */ /* 0x0001e2000c101910 */
[----:B------:R-:W-:Y:S01]  /*c320*/  IADD3 R66, P5, R67, R62, RZ ;  /* 0x0000003e43427210 */ /* 0x000fe20007fbe0ff */
[----:B-1----:R-:W-:-:S02]  /*c330*/  FMUL R71, R170, UR21 ;  /* 0x00000015aa477c20 */ /* 0x002fc40008400000 */
[----:B------:R-:W-:Y:S01]  /*c340*/  @P0 STG.E desc[UR16][R60.64], R171 ;  /* 0x000000ab3c000986 */ /* 0x000fe2000c101910 */
[C---:B------:R-:W-:Y:S01]  /*c350*/  ISETP.GT.AND P0, PT, R4.reuse, 0x71, P1 ;  /* 0x000000710400780c */ /* 0x040fe20000f04270 */
[C---:B------:R-:W-:Y:S01]  /*c360*/  IMAD.X R67, R65.reuse, 0x1, R63, P5 ;  /* 0x0000000141437824 */ /* 0x040fe200028e063f */
[C---:B------:R-:W-:Y:S01]  /*c370*/  ISETP.GT.AND P5, PT, R4.reuse, 0x78, P2 ;  /* 0x000000780400780c */ /* 0x040fe200017a4270 */
[----:B------:R-:W-:Y:S01]  /*c380*/  IMAD.X R65, R65, 0x1, R61, P6 ;  /* 0x0000000141417824 */ /* 0x000fe200030e063d */
[----:B------:R-:W-:-:S03]  /*c390*/  ISETP.GT.AND P2, PT, R4, 0x79, P2 ;  /* 0x000000790400780c */ /* 0x000fc60001744270 */
[----:B------:R1:W-:Y:S01]  /*c3a0*/  @P4 STG.E desc[UR16][R62.64+0x20], R71 ;  /* 0x000020473e004986 */ /* 0x0003e2000c101910 */
[----:B------:R-:W-:Y:S01]  /*c3b0*/  ISETP.GT.AND P4, PT, R4, 0x78, P1 ;  /* 0x000000780400780c */ /* 0x000fe20000f84270 */
[----:B0-----:R-:W-:Y:S01]  /*c3c0*/  FMUL R69, R168, UR21 ;  /* 0x00000015a8457c20 */ /* 0x001fe20008400000 */
[----:B------:R-:W-:-:S03]  /*c3d0*/  ISETP.GT.AND P1, PT, R4, 0x79, P1 ;  /* 0x000000790400780c */ /* 0x000fc60000f24270 */
[----:B------:R-:W-:Y:S01]  /*c3e0*/  @P0 STG.E desc[UR16][R60.64+0x20], R169 ;  /* 0x000020a93c000986 */ /* 0x000fe2000c101910 */
[----:B------:R-:W-:-:S03]  /*c3f0*/  ISETP.GT.AND P0, PT, R5, 0x80, PT ;  /* 0x000000800500780c */ /* 0x000fc60003f04270 */
[----:B------:R0:W-:Y:S01]  /*c400*/  @P5 STG.E desc[UR16][R66.64], R69 ;  /* 0x0000004542005986 */ /* 0x0001e2000c101910 */
[----:B------:R-:W-:Y:S01]  /*c410*/  ISETP.GT.AND P5, PT, R4, RZ, P0 ;  /* 0x000000ff0400720c */ /* 0x000fe200007a4270 */
[----:B-1----:R-:W-:Y:S01]  /*c420*/  FMUL R71, R160, UR21 ;  /* 0x00000015a0477c20 */ /* 0x002fe20008400000 */
[----:B------:R-:W-:Y:S01]  /*c430*/  ISETP.GT.AND P6, PT, R4, 0x1, P0 ;  /* 0x000000010400780c */ /* 0x000fe200007c4270 */
[----:B------:R-:W-:Y:S01]  /*c440*/  @P2 STG.E desc[UR16][R64.64], R167 ;  /* 0x000000a740002986 */ /* 0x000fe2000c101910 */
[----:B------:R-:W-:Y:S01]  /*c450*/  ISETP.GT.AND P2, PT, R5, 0x88, PT ;  /* 0x000000880500780c */ /* 0x000fe20003f44270 */
[----:B------:R-:W-:Y:S02]  /*c460*/  FMUL R5, R164, UR21 ;  /* 0x00000015a4057c20 */ /* 0x000fe40008400000 */
[----:B------:R-:W-:Y:S01]  /*c470*/  @P4 STG.E desc[UR16][R66.64+0x20], R73 ;  /* 0x0000204942004986 */ /* 0x000fe2000c101910 */
[----:B------:R-:W-:-:S03]  /*c480*/  ISETP.GT.AND P4, PT, R4, RZ, P2 ;  /* 0x000000ff0400720c */ /* 0x000fc60001784270 */
[----:B------:R-:W-:Y:S01]  /*c490*/  @P1 STG.E desc[UR16][R64.64+0x20], R165 ;  /* 0x000020a540001986 */ /* 0x000fe2000c101910 */
[----:B------:R-:W-:Y:S01]  /*c4a0*/  ISETP.GT.AND P1, PT, R4, 0x1, P2 ;  /* 0x000000010400780c */ /* 0x000fe20001724270 */
[----:B0-----:R-:W-:Y:S02]  /*c4b0*/  FMUL R69, R162, UR21 ;  /* 0x00000015a2457c20 */ /* 0x001fe40008400000 */
[----:B------:R0:W-:Y:S01]  /*c4c0*/  @P5 STG.E desc[UR16][R2.64+0x200], R5 ;  /* 0x0002000502005986 */ /* 0x0001e2000c101910 */
[----:B------:R-:W-:-:S03]  /*c4d0*/  ISETP.GT.AND P5, PT, R4, 0x9, P0 ;  /* 0x000000090400780c */ /* 0x000fc600007a4270 */
[----:B------:R-:W-:Y:S01]  /*c4e0*/  @P6 STG.E desc[UR16][R6.64+0x200], R163 ;  /* 0x000200a306006986 */ /* 0x000fe2000c101910 */
[----:B------:R-:W-:-:S03]  /*c4f0*/  ISETP.GT.AND P6, PT, R4, 0x8, P0 ;  /* 0x000000080400780c */ /* 0x000fc600007c4270 */
[----:B------:R1:W-:Y:S01]  /*c500*/  @P4 STG.E desc[UR16][R2.64+0x220], R69 ;  /* 0x0002204502004986 */ /* 0x0003e2000c101910 */
[----:B------:R-:W-:-:S03]  /*c510*/  ISETP.GT.AND P4, PT, R4, 0x8, P2 ;  /* 0x000000080400780c */ /* 0x000fc60001784270 */
[----:B------:R3:W-:Y:S01]  /*c520*/  @P1 STG.E desc[UR16][R6.64+0x220], R161 ;  /* 0x000220a106001986 */ /* 0x0007e2000c101910 */
[----:B------:R-:W-:Y:S01]  /*c530*/  ISETP.GT.AND P1, PT, R4, 0x9, P2 ;  /* 0x000000090400780c */ /* 0x000fe20001724270 */
[----:B0-----:R-:W-:-:S04]  /*c540*/  FMUL R5, R158, UR21 ;  /* 0x000000159e057c20 */ /* 0x001fc80008400000 */
[----:B------:R-:W-:Y:S01]  /*c550*/  @P6 STG.E desc[UR16][R8.64+0x200], R71 ;  /* 0x0002004708006986 */ /* 0x000fe2000c101910 */
[----:B------:R-:W-:Y:S01]  /*c560*/  ISETP.GT.AND P6, PT, R4, 0x10, P0 ;  /* 0x000000100400780c */ /* 0x000fe200007c4270 */
[----:B-1----:R-:W-:Y:S02]  /*c570*/  FMUL R3, R156, UR21 ;  /* 0x000000159c037c20 */ /* 0x002fe40008400000 */
[----:B------:R-:W-:Y:S01]  /*c580*/  @P5 STG.E desc[UR16][R10.64+0x200], R159 ;  /* 0x0002009f0a005986 */ /* 0x000fe2000c101910 */
[----:B------:R-:W-:Y:S01]  /*c590*/  ISETP.GT.AND P5, PT, R4, 0x11, P0 ;  /* 0x000000110400780c */ /* 0x000fe200007a4270 */
[----:B---3--:R-:W-:Y:S02]  /*c5a0*/  FMUL R7, R152, UR21 ;  /* 0x0000001598077c20 */ /* 0x008fe40008400000 */
[----:B------:R0:W-:Y:S01]  /*c5b0*/  @P4 STG.E desc[UR16][R8.64+0x220], R5 ;  /* 0x0002200508004986 */ /* 0x0001e2000c101910 */
[----:B------:R-:W-:-:S03]  /*c5c0*/  ISETP.GT.AND P4, PT, R4, 0x10, P2 ;  /* 0x000000100400780c */ /* 0x000fc60001784270 */
[----:B------:R1:W-:Y:S01]  /*c5d0*/  @P1 STG.E desc[UR16][R10.64+0x220], R157 ;  /* 0x0002209d0a001986 */ /* 0x0003e2000c101910 */
[----:B------:R-:W-:-:S03]  /*c5e0*/  ISETP.GT.AND P1, PT, R4, 0x11, P2 ;  /* 0x000000110400780c */ /* 0x000fc60001724270 */
[----:B------:R3:W-:Y:S01]  /*c5f0*/  @P6 STG.E desc[UR16][R12.64+0x200], R3 ;  /* 0x000200030c006986 */ /* 0x0007e2000c101910 */
[----:B------:R-:W-:Y:S01]  /*c600*/  ISETP.GT.AND P6, PT, R4, 0x18, P0 ;  /* 0x000000180400780c */ /* 0x000fe200007c4270 */
[----:B0-----:R-:W-:Y:S02]  /*c610*/  FMUL R5, R154, UR21 ;  /* 0x000000159a057c20 */ /* 0x001fe40008400000 */
[----:B------:R4:W-:Y:S01]  /*c620*/  @P5 STG.E desc[UR16][R14.64+0x200], R7 ;  /* 0x000200070e005986 */ /* 0x0009e2000c101910 */
[----:B--2---:R-:W-:Y:S01]  /*c630*/  FMUL R9, R220, UR21 ;  /* 0x00000015dc097c20 */ /* 0x004fe20008400000 */
[----:B------:R-:W-:Y:S02]  /*c640*/  ISETP.GT.AND P5, PT, R4, 0x19, P0 ;  /* 0x000000190400780c */ /* 0x000fe400007a4270 */
[----:B------:R-:W-:Y:S01]  /*c650*/  @P4 STG.E desc[UR16][R12.64+0x220], R153 ;  /* 0x000220990c004986 */ /* 0x000fe2000c101910 */
[----:B-1----:R-:W-:Y:S01]  /*c660*/  FMUL R11, R0, UR21 ;  /* 0x00000015000b7c20 */ /* 0x002fe20008400000 */
[----:B------:R-:W-:Y:S01]  /*c670*/  ISETP.GT.AND P4, PT, R4, 0x18, P2 ;  /* 0x000000180400780c */ /* 0x000fe20001784270 */
[----:B---3--:R-:W-:Y:S01]  /*c680*/  FMUL R3, R224, UR21 ;  /* 0x00000015e0037c20 */ /* 0x008fe20008400000 */
[----:B------:R0:W-:Y:S01]  /*c690*/  @P1 STG.E desc[UR16][R14.64+0x220], R5 ;  /* 0x000220050e001986 */ /* 0x0001e2000c101910 */
[----:B------:R-:W-:-:S03]  /*c6a0*/  ISETP.GT.AND P1, PT, R4, 0x19, P2 ;  /* 0x000000190400780c */ /* 0x000fc60001724270 */
[----:B------:R-:W2:Y:S01]  /*c6b0*/  LDL.LU R224, [R1+0x20] ;  /* 0x0000200001e07983 */ /* 0x000ea20000300800 */
[----:B----4-:R-:W-:-:S03]  /*c6c0*/  FMUL R7, R227, UR21 ;  /* 0x00000015e3077c20 */ /* 0x010fc60008400000 */
[----:B------:R-:W3:Y:S04]  /*c6d0*/  LDL.LU R227, [R1+0x24] ;  /* 0x0000240001e37983 */ /* 0x000ee80000300800 */
[----:B------:R-:W4:Y:S01]  /*c6e0*/  LDL.LU R220, [R1+0x28] ;  /* 0x0000280001dc7983 */ /* 0x000f220000300800 */
[----:B0-----:R-:W-:-:S03]  /*c6f0*/  FMUL R5, R226, UR21 ;  /* 0x00000015e2057c20 */ /* 0x001fc60008400000 */
[----:B------:R-:W4:Y:S04]  /*c700*/  LDL.LU R226, [R1+0x2c] ;  /* 0x00002c0001e27983 */ /* 0x000f280000300800 */
[----:B------:R-:W4:Y:S04]  /*c710*/  LDL.LU R0, [R1+0x30] ;  /* 0x0000300001007983 */ /* 0x000f280000300800 */
[----:B------:R-:W-:Y:S01]  /*c720*/  @P6 STG.E desc[UR16][R16.64+0x200], R155 ;  /* 0x0002009b10006986 */ /* 0x000fe2000c101910 */
[----:B------:R-:W-:-:S03]  /*c730*/  ISETP.GT.AND P6, PT, R4, 0x20, P0 ;  /* 0x000000200400780c */ /* 0x000fc600007c4270 */
[----:B------:R-:W-:Y:S01]  /*c740*/  @P5 STG.E desc[UR16][R18.64+0x200], R229 ;  /* 0x000200e512005986 */ /* 0x000fe2000c101910 */
[----:B------:R-:W-:-:S03]  /*c750*/  ISETP.GT.AND P5, PT, R4, 0x21, P0 ;  /* 0x000000210400780c */ /* 0x000fc600007a4270 */
[----:B------:R0:W-:Y:S01]  /*c760*/  @P4 STG.E desc[UR16][R16.64+0x220], R3 ;  /* 0x0002200310004986 */ /* 0x0001e2000c101910 */
[----:B------:R-:W-:-:S03]  /*c770*/  ISETP.GT.AND P4, PT, R4, 0x20, P2 ;  /* 0x000000200400780c */ /* 0x000fc60001784270 */
[----:B------:R1:W-:Y:S01]  /*c780*/  @P1 STG.E desc[UR16][R18.64+0x220], R7 ;  /* 0x0002200712001986 */ /* 0x0003e2000c101910 */
[----:B------:R-:W-:-:S03]  /*c790*/  ISETP.GT.AND P1, PT, R4, 0x21, P2 ;  /* 0x000000210400780c */ /* 0x000fc60001724270 */
[----:B------:R-:W-:Y:S01]  /*c7a0*/  @P6 STG.E desc[UR16][R20.64+0x200], R9 ;  /* 0x0002000914006986 */ /* 0x000fe2000c101910 */
[C---:B------:R-:W-:Y:S01]  /*c7b0*/  ISETP.GT.AND P6, PT, R4.reuse, 0x28, P0 ;  /* 0x000000280400780c */ /* 0x040fe200007c4270 */
[----:B0-----:R-:W-:Y:S02]  /*c7c0*/  FMUL R3, R223, UR21 ;  /* 0x00000015df037c20 */ /* 0x001fe40008400000 */
[----:B------:R-:W4:Y:S04]  /*c7d0*/  LDL.LU R223, [R1+0x34] ;  /* 0x0000340001df7983 */ /* 0x000f280000300800 */
[----:B------:R2:W-:Y:S01]  /*c7e0*/  @P5 STG.E desc[UR16][R22.64+0x200], R5 ;  /* 0x0002000516005986 */ /* 0x0005e2000c101910 */
[----:B------:R-:W-:Y:S01]  /*c7f0*/  ISETP.GT.AND P5, PT, R4, 0x29, P0 ;  /* 0x000000290400780c */ /* 0x000fe200007a4270 */
[----:B------:R-:W-:Y:S01]  /*c800*/  FMUL R13, R222, UR21 ;  /* 0x00000015de0d7c20 */ /* 0x000fe20008400000 */
[----:B-1----:R-:W-:Y:S01]  /*c810*/  FMUL R7, R225, UR21 ;  /* 0x00000015e1077c20 */ /* 0x002fe20008400000 */
[----:B------:R-:W4:Y:S04]  /*c820*/  LDL.LU R222, [R1+0x38] ;  /* 0x0000380001de7983 */ /* 0x000f280000300800 */
[----:B------:R-:W4:Y:S04]  /*c830*/  LDL.LU R225, [R1+0x3c] ;  /* 0x00003c0001e17983 */ /* 0x000f280000300800 */
[----:B------:R4:W-:Y:S04]  /*c840*/  @P4 STG.E desc[UR16][R20.64+0x220], R11 ;  /* 0x0002200b14004986 */ /* 0x0009e8000c101910 */
[----:B------:R0:W-:Y:S04]  /*c850*/  @P1 STG.E desc[UR16][R22.64+0x220], R3 ;  /* 0x0002200316001986 */ /* 0x0001e8000c101910 */
[----:B------:R-:W-:Y:S04]  /*c860*/  @P6 STG.E desc[UR16][R24.64+0x200], R13 ;  /* 0x0002000d18006986 */ /* 0x000fe8000c101910 */
[----:B------:R1:W-:Y:S01]  /*c870*/  @P5 STG.E desc[UR16][R26.64+0x200], R7 ;  /* 0x000200071a005986 */ /* 0x0003e2000c101910 */
[----:B--2---:R-:W-:-:S03]  /*c880*/  FMUL R5, R224, UR21 ;  /* 0x00000015e0057c20 */ /* 0x004fc60008400000 */
[----:B------:R-:W2:Y:S01]  /*c890*/  LDL.LU R224, [R1+0x40] ;  /* 0x0000400001e07983 */ /* 0x000ea20000300800 */
[----:B---3--:R-:W-:-:S03]  /*c8a0*/  FMUL R9, R227, UR21 ;  /* 0x00000015e3097c20 */ /* 0x008fc60008400000 */
[----:B------:R-:W3:Y:S01]  /*c8b0*/  LDL.LU R227, [R1+0x44] ;  /* 0x0000440001e37983 */ /* 0x000ee20000300800 */
[----:B----4-:R-:W-:-:S03]  /*c8c0*/  FMUL R11, R220, UR21 ;  /* 0x00000015dc0b7c20 */ /* 0x010fc60008400000 */
[----:B------:R-:W4:Y:S01]  /*c8d0*/  LDL.LU R220, [R1+0x48] ;  /* 0x0000480001dc7983 */ /* 0x000f220000300800 */
[----:B0-----:R-:W-:-:S03]  /*c8e0*/  FMUL R3, R226, UR21 ;  /* 0x00000015e2037c20 */ /* 0x001fc60008400000 */
[----:B------:R-:W4:Y:S01]  /*c8f0*/  LDL.LU R226, [R1+0x4c] ;  /* 0x00004c0001e27983 */ /* 0x000f220000300800 */
[----:B-1----:R-:W-:-:S03]  /*c900*/  FMUL R7, R0, UR21 ;  /* 0x0000001500077c20 */ /* 0x002fc60008400000 */
[----:B------:R-:W4:Y:S01]  /*c910*/  LDL.LU R0, [R1+0x50] ;  /* 0x0000500001007983 */ /* 0x000f220000300800 */
[C---:B------:R-:W-:Y:S02]  /*c920*/  ISETP.GT.AND P4, PT, R4.reuse, 0x28, P2 ;  /* 0x000000280400780c */ /* 0x040fe40001784270 */
[C---:B------:R-:W-:Y:S02]  /*c930*/  ISETP.GT.AND P1, PT, R4.reuse, 0x29, P2 ;  /* 0x000000290400780c */ /* 0x040fe40001724270 */
[C---:B------:R-:W-:Y:S02]  /*c940*/  ISETP.GT.AND P6, PT, R4.reuse, 0x30, P0 ;  /* 0x000000300400780c */ /* 0x040fe400007c4270 */
[----:B------:R-:W-:-:S07]  /*c950*/  ISETP.GT.AND P5, PT, R4, 0x31, P0 ;  /* 0x000000310400780c */ /* 0x000fce00007a4270 */
        /* <DEDUP_REMOVED lines=10> */
[----:B------:R-:W-:-:S02]  /*ca00*/  FMUL R13, R222, UR21 ;  /* 0x00000015de0d7c20 */ /* 0x000fc40008400000 */
[----:B------:R-:W4:Y:S01]  /*ca10*/  LDL.LU R222, [R1+0x58] ;  /* 0x0000580001de7983 */ /* 0x000f220000300800 */
[----:B-1----:R-:W-:-:S03]  /*ca20*/  FMUL R9, R225, UR21 ;  /* 0x00000015e1097c20 */ /* 0x002fc60008400000 */
        /* <DEDUP_REMOVED lines=8> */
[----:B------:R-:W3:Y:S04]  /*cab0*/  LDL.LU R227, [R1+0x64] ;  /* 0x0000640001e37983 */ /* 0x000ee80000300800 */
[----:B------:R-:W3:Y:S01]  /*cac0*/  LDL.LU R221, [R1+0x68] ;  /* 0x0000680001dd7983 */ /* 0x000ee20000300800 */
[----:B----4-:R-:W-:-:S03]  /*cad0*/  FMUL R5, R226, UR21 ;  /* 0x00000015e2057c20 */ /* 0x010fc60008400000 */
[----:B------:R-:W4:Y:S01]  /*cae0*/  LDL.LU R226, [R1+0x6c] ;  /* 0x00006c0001e27983 */ /* 0x000f220000300800 */
[----:B0-----:R-:W-:-:S03]  /*caf0*/  FMUL R9, R0, UR21 ;  /* 0x0000001500097c20 */ /* 0x001fc60008400000 */
[----:B------:R-:W4:Y:S01]  /*cb00*/  LDL.LU R0, [R1+0x70] ;  /* 0x0000700001007983 */ /* 0x000f220000300800 */
[C---:B------:R-:W-:Y:S02]  /*cb10*/  ISETP.GT.AND P4, PT, R4.reuse, 0x38, P2 ;  /* 0x000000380400780c */ /* 0x040fe40001784270 */
[C---:B------:R-:W-:Y:S02]  /*cb20*/  ISETP.GT.AND P1, PT, R4.reuse, 0x39, P2 ;  /* 0x000000390400780c */ /* 0x040fe40001724270 */
[C---:B------:R-:W-:Y:S02]  /*cb30*/  ISETP.GT.AND P6, PT, R4.reuse, 0x40, P0 ;  /* 0x000000400400780c */ /* 0x040fe400007c4270 */
[----:B------:R-:W-:Y:S01]  /*cb40*/  ISETP.GT.AND P5, PT, R4, 0x41, P0 ;  /* 0x000000410400780c */ /* 0x000fe200007a4270 */
[----:B------:R-:W-:Y:S02]  /*cb50*/  FMUL R11, R220, UR21 ;  /* 0x00000015dc0b7c20 */ /* 0x000fe40008400000 */
[----:B------:R-:W4:Y:S04]  /*cb60*/  LDL.LU R220, [R1+0x74] ;  /* 0x0000740001dc7983 */ /* 0x000f280000300800 */
        /* <DEDUP_REMOVED lines=13> */
[----:B------:R3:W-:Y:S04]  /*cc40*/  @P4 STG.E desc[UR16][R36.64+0x220], R9 ;  /* 0x0002200924004986 */ /* 0x0007e8000c101910 */
[----:B------:R4:W-:Y:S04]  /*cc50*/  @P1 STG.E desc[UR16][R38.64+0x220], R3 ;  /* 0x0002200326001986 */ /* 0x0009e8000c101910 */
[----:B------:R-:W4:Y:S04]  /*cc60*/  LDL.LU R225, [R1+0x98] ;  /* 0x0000980001e17983 */ /* 0x000f280000300800 */
        /* <DEDUP_REMOVED lines=10> */
[----:B------:R-:W-:-:S03]  /*cd10*/  ISETP.GT.AND P4, PT, R4, 0x48, P2 ;  /* 0x000000480400780c */ /* 0x000fc60001784270 */
[----:B------:R-:W4:Y:S01]  /*cd20*/  LDL.LU R217, [R1+0xac] ;  /* 0x0000ac0001d97983 */ /* 0x000f220000300800 */
[----:B------:R-:W-:-:S03]  /*cd30*/  ISETP.GT.AND P1, PT, R4, 0x49, P2 ;  /* 0x000000490400780c */ /* 0x000fc60001724270 */
[----:B------:R-:W4:Y:S01]  /*cd40*/  LDL.LU R216, [R1+0xb0] ;  /* 0x0000b00001d87983 */ /* 0x000f220000300800 */
[----:B------:R-:W-:-:S03]  /*cd50*/  ISETP.GT.AND P6, PT, R4, 0x50, P0 ;  /* 0x000000500400780c */ /* 0x000fc600007c4270 */
[----:B------:R-:W4:Y:S01]  /*cd60*/  LDL.LU R219, [R1+0xb4] ;  /* 0x0000b40001db7983 */ /* 0x000f220000300800 */
[C---:B------:R-:W-:Y:S01]  /*cd70*/  ISETP.GT.AND P5, PT, R4.reuse, 0x51, P0 ;  /* 0x000000510400780c */ /* 0x040fe200007a4270 */
[----:B------:R-:W-:Y:S02]  /*cd80*/  FMUL R11, R221, UR21 ;  /* 0x00000015dd0b7c20 */ /* 0x000fe40008400000 */
[----:B------:R0:W-:Y:S01]  /*cd90*/  @P4 STG.E desc[UR16][R40.64+0x220], R5 ;  /* 0x0002200528004986 */ /* 0x0001e2000c101910 */
[----:B------:R-:W-:-:S03]  /*cda0*/  ISETP.GT.AND P4, PT, R4, 0x50, P2 ;  /* 0x000000500400780c */ /* 0x000fc60001784270 */
[----:B------:R-:W4:Y:S04]  /*cdb0*/  LDL.LU R218, [R1+0xb8] ;  /* 0x0000b80001da7983 */ /* 0x000f280000300800 */
[----:B------:R-:W4:Y:S01]  /*cdc0*/  LDL.LU R221, [R1+0xbc] ;  /* 0x0000bc0001dd7983 */ /* 0x000f220000300800 */
[----:B------:R-:W-:Y:S01]  /*cdd0*/  FMUL R13, R223, UR21 ;  /* 0x00000015df0d7c20 */ /* 0x000fe20008400000 */
[----:B0-----:R-:W-:Y:S02]  /*cde0*/  FMUL R5, R220, UR21 ;  /* 0x00000015dc057c20 */ /* 0x001fe40008400000 */
[----:B------:R0:W-:Y:S01]  /*cdf0*/  @P1 STG.E desc[UR16][R42.64+0x220], R9 ;  /* 0x000220092a001986 */ /* 0x0001e2000c101910 */
[----:B------:R-:W-:-:S03]  /*ce00*/  ISETP.GT.AND P1, PT, R4, 0x51, P2 ;  /* 0x000000510400780c */ /* 0x000fc60001724270 */
[----:B------:R-:W4:Y:S04]  /*ce10*/  LDL.LU R220, [R1+0xc0] ;  /* 0x0000c00001dc7983 */ /* 0x000f280000300800 */
[----:B------:R-:W4:Y:S04]  /*ce20*/  LDL.LU R223, [R1+0xc4] ;  /* 0x0000c40001df7983 */ /* 0x000f280000300800 */
[----:B------:R-:W-:Y:S01]  /*ce30*/  @P6 STG.E desc[UR16][R44.64+0x200], R11 ;  /* 0x0002000b2c006986 */ /* 0x000fe2000c101910 */
[----:B------:R-:W-:-:S03]  /*ce40*/  ISETP.GT.AND P6, PT, R4, 0x58, P0 ;  /* 0x000000580400780c */ /* 0x000fc600007c4270 */
[----:B------:R1:W-:Y:S01]  /*ce50*/  @P5 STG.E desc[UR16][R46.64+0x200], R3 ;  /* 0x000200032e005986 */ /* 0x0003e2000c101910 */
[----:B------:R-:W-:Y:S01]  /*ce60*/  ISETP.GT.AND P5, PT, R4, 0x59, P0 ;  /* 0x000000590400780c */ /* 0x000fe200007a4270 */
[----:B0-----:R-:W-:Y:S02]  /*ce70*/  FMUL R9, R222, UR21 ;  /* 0x00000015de097c20 */ /* 0x001fe40008400000 */
[----:B------:R2:W-:Y:S04]  /*ce80*/  @P4 STG.E desc[UR16][R44.64+0x220], R7 ;  /* 0x000220072c004986 */ /* 0x0005e8000c101910 */
[----:B------:R-:W4:Y:S01]  /*ce90*/  LDL.LU R222, [R1+0xc8] ;  /* 0x0000c80001de7983 */ /* 0x000f220000300800 */
[----:B-1----:R-:W-:-:S03]  /*cea0*/  FMUL R3, R225, UR21 ;  /* 0x00000015e1037c20 */ /* 0x002fc60008400000 */
        /* <DEDUP_REMOVED lines=21> */
[----:B------:R-:W-:-:S03]  /*d000*/  ISETP.GT.AND P6, PT, R4, 0x68, P0 ;  /* 0x000000680400780c */ /* 0x000fc600007c4270 */
[----:B------:R1:W-:Y:S01]  /*d010*/  @P5 STG.E desc[UR16][R54.64+0x200], R5 ;  /* 0x0002000536005986 */ /* 0x0003e2000c101910 */
[----:B------:R-:W-:Y:S01]  /*d020*/  ISETP.GT.AND P5, PT, R4, 0x69, P0 ;  /* 0x000000690400780c */ /* 0x000fe200007a4270 */
[----:B0-----:R-:W-:Y:S01]  /*d030*/  FMUL R3, R217, UR21 ;  /* 0x00000015d9037c20 */ /* 0x001fe20008400000 */
[----:B------:R-:W-:Y:S01]  /*d040*/  FMUL R13, R216, UR21 ;  /* 0x00000015d80d7c20 */ /* 0x000fe20008400000 */
[----:B-1----:R-:W-:Y:S01]  /*d050*/  FMUL R7, R219, UR21 ;  /* 0x00000015db077c20 */ /* 0x002fe20008400000 */
[----:B------:R0:W-:Y:S01]  /*d060*/  @P4 STG.E desc[UR16][R52.64+0x220], R9 ;  /* 0x0002200934004986 */ /* 0x0001e2000c101910 */
[----:B------:R-:W-:-:S03]  /*d070*/  ISETP.GT.AND P4, PT, R4, 0x68, P2 ;  /* 0x000000680400780c */ /* 0x000fc60001784270 */
[----:B------:R1:W-:Y:S01]  /*d080*/  @P1 STG.E desc[UR16][R54.64+0x220], R3 ;  /* 0x0002200336001986 */ /* 0x0003e2000c101910 */
[----:B------:R-:W-:-:S03]  /*d090*/  ISETP.GT.AND P1, PT, R4, 0x69, P2 ;  /* 0x000000690400780c */ /* 0x000fc60001724270 */
[----:B------:R-:W-:Y:S01]  /*d0a0*/  @P6 STG.E desc[UR16][R56.64+0x200], R13 ;  /* 0x0002000d38006986 */ /* 0x000fe2000c101910 */
[----:B------:R-:W-:-:S03]  /*d0b0*/  ISETP.GT.AND P6, PT, R4, 0x70, P0 ;  /* 0x000000700400780c */ /* 0x000fc600007c4270 */
[----:B------:R-:W-:Y:S01]  /*d0c0*/  @P5 STG.E desc[UR16][R58.64+0x200], R7 ;  /* 0x000200073a005986 */ /* 0x000fe2000c101910 */
[----:B------:R-:W-:Y:S01]  /*d0d0*/  ISETP.GT.AND P5, PT, R4, 0x71, P0 ;  /* 0x000000710400780c */ /* 0x000fe200007a4270 */
[----:B------:R-:W-:Y:S01]  /*d0e0*/  FMUL R5, R218, UR21 ;  /* 0x00000015da057c20 */ /* 0x000fe20008400000 */
[----:B0-----:R-:W-:Y:S01]  /*d0f0*/  FMUL R9, R221, UR21 ;  /* 0x00000015dd097c20 */ /* 0x001fe20008400000 */
[----:B------:R-:W-:Y:S01]  /*d100*/  FMUL R11, R220, UR21 ;  /* 0x00000015dc0b7c20 */ /* 0x000fe20008400000 */
[----:B------:R-:W-:Y:S02]  /*d110*/  FMUL R15, R223, UR21 ;  /* 0x00000015df0f7c20 */ /* 0x000fe40008400000 */
[----:B------:R0:W-:Y:S01]  /*d120*/  @P4 STG.E desc[UR16][R56.64+0x220], R5 ;  /* 0x0002200538004986 */ /* 0x0001e2000c101910 */
[----:B------:R-:W-:-:S03]  /*d130*/  ISETP.GT.AND P4, PT, R4, 0x70, P2 ;  /* 0x000000700400780c */ /* 0x000fc60001784270 */
[----:B------:R3:W-:Y:S01]  /*d140*/  @P1 STG.E desc[UR16][R58.64+0x220], R9 ;  /* 0x000220093a001986 */ /* 0x0007e2000c101910 */
[----:B------:R-:W-:-:S03]  /*d150*/  ISETP.GT.AND P1, PT, R4, 0x78, P0 ;  /* 0x000000780400780c */ /* 0x000fc60000724270 */
[----:B------:R4:W-:Y:S01]  /*d160*/  @P6 STG.E desc[UR16][R62.64+0x200], R11 ;  /* 0x0002000b3e006986 */ /* 0x0009e2000c101910 */
[----:B------:R-:W-:-:S03]  /*d170*/  ISETP.GT.AND P0, PT, R4, 0x79, P0 ;  /* 0x000000790400780c */ /* 0x000fc60000704270 */
[----:B------:R2:W-:Y:S01]  /*d180*/  @P5 STG.E desc[UR16][R60.64+0x200], R15 ;  /* 0x0002000f3c005986 */ /* 0x0005e2000c101910 */
[C---:B------:R-:W-:Y:S02]  /*d190*/  ISETP.GT.AND P5, PT, R4.reuse, 0x71, P2 ;  /* 0x000000710400780c */ /* 0x040fe400017a4270 */
[C---:B------:R-:W-:Y:S02]  /*d1a0*/  ISETP.GT.AND P6, PT, R4.reuse, 0x78, P2 ;  /* 0x000000780400780c */ /* 0x040fe400017c4270 */
[----:B------:R-:W-:Y:S01]  /*d1b0*/  ISETP.GT.AND P2, PT, R4, 0x79, P2 ;  /* 0x000000790400780c */ /* 0x000fe20001744270 */
[----:B-1----:R-:W-:Y:S01]  /*d1c0*/  FMUL R3, R222, UR21 ;  /* 0x00000015de037c20 */ /* 0x002fe20008400000 */
[----:B0-----:R-:W-:-:S04]  /*d1d0*/  FMUL R5, R225, UR21 ;  /* 0x00000015e1057c20 */ /* 0x001fc80008400000 */
[----:B------:R0:W-:Y:S04]  /*d1e0*/  @P4 STG.E desc[UR16][R62.64+0x220], R3 ;  /* 0x000220033e004986 */ /* 0x0001e8000c101910 */
[----:B------:R0:W-:Y:S01]  /*d1f0*/  @P5 STG.E desc[UR16][R60.64+0x220], R5 ;  /* 0x000220053c005986 */ /* 0x0001e2000c101910 */
[----:B--2---:R-:W-:Y:S01]  /*d200*/  FMUL R7, R224, UR21 ;  /* 0x00000015e0077c20 */ /* 0x004fe20008400000 */
[----:B---3--:R-:W-:-:S04]  /*d210*/  FMUL R9, R227, UR21 ;  /* 0x00000015e3097c20 */ /* 0x008fc80008400000 */
[----:B------:R0:W-:Y:S01]  /*d220*/  @P1 STG.E desc[UR16][R66.64+0x200], R7 ;  /* 0x0002000742001986 */ /* 0x0001e2000c101910 */
[----:B----4-:R-:W-:-:S03]  /*d230*/  FMUL R11, R226, UR21 ;  /* 0x00000015e20b7c20 */ /* 0x010fc60008400000 */
[----:B------:R0:W-:Y:S01]  /*d240*/  @P0 STG.E desc[UR16][R64.64+0x200], R9 ;  /* 0x0002000940000986 */ /* 0x0001e2000c101910 */
[----:B------:R-:W-:-:S03]  /*d250*/  FMUL R13, R0, UR21 ;  /* 0x00000015000d7c20 */ /* 0x000fc60008400000 */
[----:B------:R0:W-:Y:S04]  /*d260*/  @P6 STG.E desc[UR16][R66.64+0x220], R11 ;  /* 0x0002200b42006986 */ /* 0x0001e8000c101910 */
[----:B------:R0:W-:Y:S02]  /*d270*/  @P2 STG.E desc[UR16][R64.64+0x220], R13 ;  /* 0x0002200d40002986 */ /* 0x0001e4000c101910 */
.L_x_279:
[----:B------:R-:W-:Y:S05]  /*d280*/  BSYNC B0 ;  /* 0x0000000000007941 */ /* 0x000fea0003800000 */
.L_x_27:
[----:B0-2---:R-:W2:Y:S04]  /*d290*/  LDL.LU R3, [R1+0x8c] ;  /* 0x00008c0001037983 */ /* 0x005ea80000300800 */
[----:B------:R-:W2:Y:S01]  /*d2a0*/  LDL.LU R2, [R1+0x90] ;  /* 0x0000900001027983 */ /* 0x000ea20000300800 */
[----:B------:R-:W-:Y:S01]  /*d2b0*/  ULDC UR6, c[0x0][0xc] ;  /* 0x0000030000067ab9 */ /* 0x000fe20000000800 */
[----:B------:R-:W-:Y:S01]  /*d2c0*/  ULDC UR7, c[0x0][0x10] ;  /* 0x0000040000077ab9 */ /* 0x000fe20000000800 */
[----:B------:R-:W2:Y:S01]  /*d2d0*/  LDC R5, c[0x0][0x14] ;  /* 0x00000500ff057b82 */ /* 0x000ea20000000800 */
[----:B------:R-:W-:Y:S01]  /*d2e0*/  UIMAD.WIDE.U32 UR6, UR6, UR7, URZ ;  /* 0x00000007060672a5 */ /* 0x000fe2000f8e003f */
[----:B------:R-:W-:Y:S01]  /*d2f0*/  PRMT R0, RZ, 0x7610, R0 ;  /* 0x00007610ff007816 */ /* 0x000fe20000000000 */
[----:B------:R-:W-:-:S04]  /*d300*/  UMOV UR23, 0xffffffff ;  /* 0xffffffff00177882 */ /* 0x000fc80000000000 */
[----:B--2---:R-:W-:-:S04]  /*d310*/  IMAD.WIDE.U32 R2, R5, UR6, R2 ;  /* 0x0000000605027c25 */ /* 0x004fc8000f8e0002 */
[----:B------:R-:W-:Y:S01]  /*d320*/  IMAD R5, R5, UR7, RZ ;  /* 0x0000000705057c24 */ /* 0x000fe2000f8e02ff */
[----:B------:R-:W-:Y:S01]  /*d330*/  ULDC.64 UR6, c[0x0][0x750] ;  /* 0x0001d40000067ab9 */ /* 0x000fe20000000a00 */
[----:B------:R-:W-:Y:S01]  /*d340*/  IMAD.MOV.U32 R18, RZ, RZ, R2 ;  /* 0x000000ffff127224 */ /* 0x000fe200078e0002 */
[----:B------:R-:W-:Y:S01]  /*d350*/  ISETP.GE.U32.AND P0, PT, R2, UR6, PT ;  /* 0x0000000602007c0c */ /* 0x000fe2000bf06070 */
[----:B------:R-:W-:Y:S01]  /*d360*/  IMAD.MOV.U32 R2, RZ, RZ, -0x1 ;  /* 0xffffffffff027424 */ /* 0x000fe200078e00ff */
[----:B------:R-:W-:-:S04]  /*d370*/  IADD3 R19, R3, R5, RZ ;  /* 0x0000000503137210 */ /* 0x000fc80007ffe0ff */
[----:B------:R-:W-:Y:S01]  /*d380*/  ISETP.GE.U32.AND.EX P0, PT, R19, UR7, PT, P0 ;  /* 0x0000000713007c0c */ /* 0x000fe2000bf06100 */
[----:B------:R0:W-:Y:S04]  /*d390*/  STL [R1+0x8c], R19 ;  /* 0x00008c1301007387 */ /* 0x0001e80000100800 */
[----:B------:R0:W-:Y:S04]  /*d3a0*/  STL [R1+0x90], R18 ;  /* 0x0000901201007387 */ /* 0x0001e80000100800 */
[----:B------:R0:W-:Y:S04]  /*d3b0*/  STL [R1+0x94], R2 ;  /* 0x0000940201007387 */ /* 0x0001e80000100800 */
[----:B------:R-:W-:Y:S05]  /*d3c0*/  @P0 BRA `(.L_x_280) ;  /* 0x0000000400700947 */ /* 0x000fea0003800000 */
[----:B------:R-:W2:Y:S01]  /*d3d0*/  S2R R14, SR_CTAID.X ;  /* 0x00000000000e7919 */ /* 0x000ea20000002500 */
[----:B------:R-:W1:Y:S01]  /*d3e0*/  LDC.64 R8, c[0x0][0x728] ;  /* 0x0001ca00ff087b82 */ /* 0x000e620000000a00 */
[----:B------:R-:W-:Y:S01]  /*d3f0*/  ULDC UR6, c[0x0][0x150] ;  /* 0x0000540000067ab9 */ /* 0x000fe20000000800 */
[----:B------:R-:W-:Y:S01]  /*d400*/  IMAD.MOV.U32 R6, RZ, RZ, R18 ;  /* 0x000000ffff067224 */ /* 0x000fe200078e0012 */
[----:B------:R-:W0:Y:S01]  /*d410*/  S2R R16, SR_CTAID.Y ;  /* 0x0000000000107919 */ /* 0x000e220000002600 */
[----:B------:R-:W-:-:S04]  /*d420*/  MOV R7, R19 ;  /* 0x0000001300077202 */ /* 0x000fc80000000f00 */
[----:B------:R-:W0:Y:S08]  /*d430*/  LDC R17, c[0x0][0x144] ;  /* 0x00005100ff117b82 */ /* 0x000e300000000800 */
[----:B---3--:R-:W3:Y:S08]  /*d440*/  LDC R10, c[0x0][0x730] ;  /* 0x0001cc00ff0a7b82 */ /* 0x008ef00000000800 */
[----:B------:R-:W0:Y:S01]  /*d450*/  LDC.64 R12, c[0x0][0x720] ;  /* 0x0001c800ff0c7b82 */ /* 0x000e220000000a00 */
[----:B-1----:R-:W-:-:S04]  /*d460*/  ISETP.NE.U32.AND P0, PT, R8, RZ, PT ;  /* 0x000000ff0800720c */ /* 0x002fc80003f05070 */
[----:B------:R-:W-:Y:S02]  /*d470*/  ISETP.NE.AND.EX P0, PT, R9, RZ, PT, P0 ;  /* 0x000000ff0900720c */ /* 0x000fe40003f05300 */
[----:B--2---:R-:W-:-:S05]  /*d480*/  I2FP.F32.U32 R0, R14 ;  /* 0x0000000e00007245 */ /* 0x004fca0000201000 */
[----:B------:R-:W-:-:S04]  /*d490*/  FMUL R0, R0, UR6 ;  /* 0x0000000600007c20 */ /* 0x000fc80008400000 */
[----:B------:R1:W2:Y:S02]  /*d4a0*/  F2I.U32.TRUNC.NTZ R15, R0 ;  /* 0x00000000000f7305 */ /* 0x0002a4000020f000 */
[----:B---3--:R-:W-:Y:S05]  /*d4b0*/  @!P0 BRA `(.L_x_281) ;  /* 0x0000000000288947 */ /* 0x008fea0003800000 */
[----:B-1----:R-:W1:Y:S02]  /*d4c0*/  LDC R0, c[0x0][0x734] ;  /* 0x0001cd00ff007b82 */ /* 0x002e640000000800 */
[----:B-1----:R-:W-:-:S05]  /*d4d0*/  IADD3 R7, P0, R18, R0, RZ ;  /* 0x0000000012077210 */ /* 0x002fca0007f1e0ff */
[----:B------:R-:W-:-:S04]  /*d4e0*/  IMAD.X R11, RZ, RZ, R19, P0 ;  /* 0x000000ffff0b7224 */ /* 0x000fc800000e0613 */
[----:B0-----:R-:W-:-:S04]  /*d4f0*/  IMAD.WIDE.U32 R2, R11, R8, RZ ;  /* 0x000000080b027225 */ /* 0x001fc800078e00ff */
[----:B------:R-:W-:-:S04]  /*d500*/  IMAD.WIDE.U32 R4, P0, R7, R9, R2 ;  /* 0x0000000907047225 */ /* 0x000fc80007800002 */
[----:B------:R-:W-:-:S04]  /*d510*/  IMAD.WIDE.U32 R2, R7, R8, RZ ;  /* 0x0000000807027225 */ /* 0x000fc800078e00ff */
[----:B------:R-:W-:Y:S01]  /*d520*/  IMAD.X R7, RZ, RZ, RZ, P0 ;  /* 0x000000ffff077224 */ /* 0x000fe200000e06ff */
[----:B------:R-:W-:Y:S01]  /*d530*/  IADD3 RZ, P0, R3, R4, RZ ;  /* 0x0000000403ff7210 */ /* 0x000fe20007f1e0ff */
[----:B------:R-:W-:-:S04]  /*d540*/  IMAD.MOV.U32 R6, RZ, RZ, R5 ;  /* 0x000000ffff067224 */ /* 0x000fc800078e0005 */
[----:B------:R-:W-:-:S08]  /*d550*/  IMAD.WIDE.U32.X R6, R11, R9, R6, P0 ;  /* 0x000000090b067225 */ /* 0x000fd000000e0406 */
.L_x_281:
[-CC-:B------:R-:W-:Y:S01]  /*d560*/  SHF.R.U64 R21, R6, R10.reuse, R7.reuse ;  /* 0x0000000a06157219 */ /* 0x180fe20000001207 */
[----:B------:R-:W3:Y:S01]  /*d570*/  LDC.64 R22, c[0x0][0x740] ;  /* 0x0001d000ff167b82 */ /* 0x000ee20000000a00 */
[----:B-1----:R-:W-:Y:S01]  /*d580*/  SHF.R.U32.HI R0, RZ, R10, R7 ;  /* 0x0000000aff007219 */ /* 0x002fe20000011607 */
[----:B0-----:R-:W-:Y:S01]  /*d590*/  IMAD.MOV.U32 R2, RZ, RZ, R18 ;  /* 0x000000ffff027224 */ /* 0x001fe200078e0012 */
[----:B------:R-:W-:Y:S01]  /*d5a0*/  IADD3 R5, P0, RZ, -R21, RZ ;  /* 0x80000015ff057210 */ /* 0x000fe20007f1e0ff */
[----:B--2---:R-:W-:Y:S01]  /*d5b0*/  IMAD.MOV R15, RZ, RZ, -R15 ;  /* 0x000000ffff0f7224 */ /* 0x004fe200078e0a0f */
[----:B------:R-:W-:Y:S01]  /*d5c0*/  ULDC UR6, c[0x0][0x154] ;  /* 0x0000550000067ab9 */ /* 0x000fe20000000800 */
[----:B------:R-:W-:Y:S01]  /*d5d0*/  IMAD.MOV.U32 R7, RZ, RZ, 0x1 ;  /* 0x00000001ff077424 */ /* 0x000fe200078e00ff */
[----:B------:R-:W-:Y:S01]  /*d5e0*/  IADD3.X R3, RZ, ~R0, RZ, P0, !PT ;  /* 0x80000000ff037210 */ /* 0x000fe200007fe4ff */
[----:B------:R-:W0:Y:S01]  /*d5f0*/  LDC R4, c[0x0][0x718] ;  /* 0x0001c600ff047b82 */ /* 0x000e220000000800 */
[----:B------:R-:W-:-:S03]  /*d600*/  IMAD R18, R17, R15, R14 ;  /* 0x0000000f11127224 */ /* 0x000fc600078e020e */
[-C--:B------:R-:W-:Y:S02]  /*d610*/  IMAD R0, R3, R12.reuse, RZ ;  /* 0x0000000c03007224 */ /* 0x080fe400078e02ff */
[----:B------:R-:W-:Y:S02]  /*d620*/  IMAD.MOV.U32 R3, RZ, RZ, R19 ;  /* 0x000000ffff037224 */ /* 0x000fe400078e0013 */
[----:B------:R-:W1:Y:S01]  /*d630*/  LDC R6, c[0x0][0x708] ;  /* 0x0001c200ff067b82 */ /* 0x000e620000000800 */
[----:B------:R-:W-:-:S04]  /*d640*/  IMAD.WIDE.U32 R2, R5, R12, R2 ;  /* 0x0000000c05027225 */ /* 0x000fc800078e0002 */
[----:B------:R-:W-:Y:S01]  /*d650*/  IMAD R5, R5, R13, R0 ;  /* 0x0000000d05057224 */ /* 0x000fe200078e0200 */
[----:B------:R-:W-:Y:S02]  /*d660*/  I2FP.F32.U32 R0, R16 ;  /* 0x0000001000007245 */ /* 0x000fe40000201000 */
[----:B------:R-:W2:Y:S01]  /*d670*/  LDC R20, c[0x0][0x758] ;  /* 0x0001d600ff147b82 */ /* 0x000ea20000000800 */
[----:B---3--:R-:W-:Y:S02]  /*d680*/  ISETP.NE.U32.AND P0, PT, R22, RZ, PT ;  /* 0x000000ff1600720c */ /* 0x008fe40003f05070 */
[----:B------:R-:W-:Y:S01]  /*d690*/  IADD3 R3, R3, R5, RZ ;  /* 0x0000000503037210 */ /* 0x000fe20007ffe0ff */
[----:B------:R-:W-:Y:S01]  /*d6a0*/  FMUL R0, R0, UR6 ;  /* 0x0000000600007c20 */ /* 0x000fe20008400000 */
[----:B------:R-:W-:Y:S01]  /*d6b0*/  ISETP.NE.AND.EX P0, PT, R23, RZ, PT, P0 ;  /* 0x000000ff1700720c */ /* 0x000fe20003f05300 */
[----:B------:R-:W-:Y:S02]  /*d6c0*/  IMAD.MOV.U32 R5, RZ, RZ, -0x1 ;  /* 0xffffffffff057424 */ /* 0x000fe400078e00ff */
[----:B------:R-:W3:Y:S01]  /*d6d0*/  LDC R13, c[0x0][0x148] ;  /* 0x00005200ff0d7b82 */ /* 0x000ee20000000800 */
[-CC-:B0-----:R-:W-:Y:S01]  /*d6e0*/  SHF.R.U64 R10, R2, R4.reuse, R3.reuse ;  /* 0x00000004020a7219 */ /* 0x181fe20000001203 */
[----:B------:R0:W0:Y:S01]  /*d6f0*/  F2I.U32.TRUNC.NTZ R12, R0 ;  /* 0x00000000000c7305 */ /* 0x000022000020f000 */
[----:B------:R-:W-:-:S05]  /*d700*/  SHF.R.U32.HI R3, RZ, R4, R3 ;  /* 0x00000004ff037219 */ /* 0x000fca0000011603 */
[----:B------:R-:W0:Y:S01]  /*d710*/  LDC R14, c[0x0][0x700] ;  /* 0x0001c000ff0e7b82 */ /* 0x000e220000000800 */
[-CC-:B-1----:R-:W-:Y:S02]  /*d720*/  SHF.R.U64 R8, R10, R6.reuse, R3.reuse ;  /* 0x000000060a087219 */ /* 0x182fe40000001203 */
[----:B------:R-:W-:-:S05]  /*d730*/  SHF.R.U32.HI R3, RZ, R6, R3 ;  /* 0x00000006ff037219 */ /* 0x000fca0000011603 */
[----:B------:R-:W1:Y:S01]  /*d740*/  LDC R15, c[0x0][0x748] ;  /* 0x0001d200ff0f7b82 */ /* 0x000e620000000800 */
[-CC-:B--2---:R-:W-:Y:S02]  /*d750*/  SHF.R.U64 R11, R8, R20.reuse, R3.reuse ;  /* 0x00000014080b7219 */ /* 0x184fe40000001203 */
[-C--:B------:R-:W-:Y:S02]  /*d760*/  SHF.L.U32 R5, R5, R20.reuse, RZ ;  /* 0x0000001405057219 */ /* 0x080fe400000006ff */
[-C--:B------:R-:W-:Y:S01]  /*d770*/  SHF.R.U32.HI R3, RZ, R20.reuse, R3 ;  /* 0x00000014ff037219 */ /* 0x080fe20000011603 */
[----:B------:R-:W-:Y:S01]  /*d780*/  IMAD.MOV.U32 R2, RZ, RZ, R11 ;  /* 0x000000ffff027224 */ /* 0x000fe200078e000b */
[----:B------:R-:W-:Y:S01]  /*d790*/  SHF.L.U32 R20, R7, R20, RZ ;  /* 0x0000001407147219 */ /* 0x000fe200000006ff */
[----:B------:R-:W2:Y:S01]  /*d7a0*/  LDC R17, c[0x0][0x738] ;  /* 0x0001ce00ff117b82 */ /* 0x000ea20000000800 */
[----:B------:R-:W-:-:S07]  /*d7b0*/  LOP3.LUT R101, RZ, R5, RZ, 0x33, !PT ;  /* 0x00000005ff657212 */ /* 0x000fce00078e33ff */
[----:B------:R-:W0:Y:S01]  /*d7c0*/  LDC R19, c[0x0][0x710] ;  /* 0x0001c400ff137b82 */ /* 0x000e220000000800 */
[----:B------:R-:W-:Y:S05]  /*d7d0*/  @!P0 BRA `(.L_x_282) ;  /* 0x0000000000288947 */ /* 0x000fea0003800000 */
[----:B0-----:R-:W0:Y:S02]  /*d7e0*/  LDC R0, c[0x0][0x74c] ;  /* 0x0001d300ff007b82 */ /* 0x001e240000000800 */
[----:B0-----:R-:W-:-:S04]  /*d7f0*/  IADD3 R7, P0, R11, R0, RZ ;  /* 0x000000000b077210 */ /* 0x001fc80007f1e0ff */
        /* <DEDUP_REMOVED lines=8> */
.L_x_282:
[----:B01----:R-:W-:Y:S01]  /*d880*/  SHF.R.U64 R0, R2, R15, R3 ;  /* 0x0000000f02007219 */ /* 0x003fe20000001203 */
[----:B------:R-:W-:Y:S01]  /*d890*/  IMAD.MOV R12, RZ, RZ, -R12 ;  /* 0x000000ffff0c7224 */ /* 0x000fe200078e0a0c */
[----:B------:R-:W-:Y:S02]  /*d8a0*/  LOP3.LUT R101, R8, R101, RZ, 0xc0, !PT ;  /* 0x0000006508657212 */ /* 0x000fe400078ec0ff */
[----:B------:R-:W-:Y:S01]  /*d8b0*/  IADD3 R3, R14, -0x1, RZ ;  /* 0xffffffff0e037810 */ /* 0x000fe20007ffe0ff */
[----:B------:R-:W-:Y:S01]  /*d8c0*/  IMAD.MOV R2, RZ, RZ, -R0 ;  /* 0x000000ffff027224 */ /* 0x000fe200078e0a00 */
[----:B------:R-:W-:Y:S01]  /*d8d0*/  R2UR UR23, R21 ;  /* 0x00000000151772ca */ /* 0x000fe200000e0000 */
[----:B------:R-:W-:Y:S01]  /*d8e0*/  IMAD R101, R20, R0, R101 ;  /* 0x0000000014657224 */ /* 0x000fe200078e0265 */
[----:B------:R-:W-:Y:S01]  /*d8f0*/  LOP3.LUT R3, R10, R3, RZ, 0xc0, !PT ;  /* 0x000000030a037212 */ /* 0x000fe200078ec0ff */
[----:B---3--:R-:W-:Y:S02]  /*d900*/  @P3 IMAD R18, R13, R12, R16 ;  /* 0x0000000c0d123224 */ /* 0x008fe400078e0210 */
[----:B--2---:R-:W-:-:S02]  /*d910*/  IMAD R0, R2, R17, R11 ;  /* 0x0000001102007224 */ /* 0x004fc400078e020b */
[----:B------:R-:W-:Y:S02]  /*d920*/  IMAD R101, R101, R19, R18 ;  /* 0x0000001365657224 */ /* 0x000fe400078e0212 */
[----:B------:R-:W-:Y:S02]  /*d930*/  IMAD R0, R0, R14, R3 ;  /* 0x0000000e00007224 */ /* 0x000fe400078e0203 */
[----:B------:R-:W-:-:S03]  /*d940*/  IMAD.MOV.U32 R2, RZ, RZ, 0x1 ;  /* 0x00000001ff027424 */ /* 0x000fc600078e00ff */
[----:B------:R-:W-:Y:S02]  /*d950*/  SEL R3, R0, R101, !P3 ;  /* 0x0000006500037207 */ /* 0x000fe40005800000 */
[----:B------:R-:W-:Y:S02]  /*d960*/  SEL R101, R101, R0, !P3 ;  /* 0x0000000065657207 */ /* 0x000fe40005800000 */
[----:B------:R-:W-:Y:S01]  /*d970*/  PRMT R0, R2, 0x7610, R0 ;  /* 0x0000761002007816 */ /* 0x000fe20000000000 */
[----:B------:R2:W-:Y:S06]  /*d980*/  STL [R1+0x94], R3 ;  /* 0x0000940301007387 */ /* 0x0005ec0000100800 */
.L_x_280:
[----:B------:R0:W-:Y:S01]  /*d990*/  STL [R1+0xe0], R101 ;  /* 0x0000e06501007387 */ /* 0x0001e20000100800 */
[----:B------:R-:W-:-:S13]  /*d9a0*/  LOP3.LUT P0, RZ, R0, 0xff, RZ, 0xc0, !PT ;  /* 0x000000ff00ff7812 */ /* 0x000fda000780c0ff */
[----:B0-----:R-:W-:Y:S05]  /*d9b0*/  @P0 BRA `(.L_x_283) ;  /* 0xffffff3800680947 */ /* 0x001fea000383ffff */
[----:B------:R-:W-:Y:S05]  /*d9c0*/  EXIT ;  /* 0x000000000000794d */ /* 0x000fea0003800000 */
.L_x_7:
[----:B------:R-:W2:Y:S01]  /*d9d0*/  LDL R22, [R1+0x90] ;  /* 0x0000900001167983 */ /* 0x000ea20000100800 */
[----:B------:R-:W-:-:S03]  /*d9e0*/  ULDC.64 UR4, c[0x0][0x750] ;  /* 0x0001d40000047ab9 */ /* 0x000fc60000000a00 */
[----:B0-----:R-:W3:Y:S01]  /*d9f0*/  LDL R23, [R1+0x8c] ;  /* 0x00008c0001177983 */ /* 0x001ee20000100800 */
[----:B------:R-:W-:Y:S01]  /*da00*/  PRMT R4, RZ, 0x7610, R4 ;  /* 0x00007610ff047816 */ /* 0x000fe20000000004 */
[----:B------:R-:W-:Y:S01]  /*da10*/  IMAD.MOV.U32 R5, RZ, RZ, -0x1 ;  /* 0xffffffffff057424 */ /* 0x000fe200078e00ff */
[----:B------:R-:W-:Y:S01]  /*da20*/  MOV R7, 0xffffffff ;  /* 0xffffffff00077802 */ /* 0x000fe20000000f00 */
[----:B------:R-:W-:Y:S01]  /*da30*/  IMAD.MOV.U32 R6, RZ, RZ, -0x1 ;  /* 0xffffffffff067424 */ /* 0x000fe200078e00ff */
[----:B--2---:R-:W-:-:S04]  /*da40*/  ISETP.GE.U32.AND P0, PT, R22, UR4, PT ;  /* 0x0000000416007c0c */ /* 0x004fc8000bf06070 */
[----:B---3--:R-:W-:-:S13]  /*da50*/  ISETP.GE.U32.AND.EX P0, PT, R23, UR5, PT, P0 ;  /* 0x0000000517007c0c */ /* 0x008fda000bf06100 */
[----:B------:R-:W-:Y:S05]  /*da60*/  @P0 BRA `(.L_x_284) ;  /* 0x00000004002c0947 */ /* 0x000fea0003800000 */
[----:B------:R-:W0:Y:S01]  /*da70*/  LDC.64 R14, c[0x0][0x728] ;  /* 0x0001ca00ff0e7b82 */ /* 0x000e220000000a00 */
[----:B------:R-:W-:Y:S02]  /*da80*/  IMAD.MOV.U32 R8, RZ, RZ, R22 ;  /* 0x000000ffff087224 */ /* 0x000fe400078e0016 */
[----:B------:R-:W-:-:S05]  /*da90*/  IMAD.MOV.U32 R9, RZ, RZ, R23 ;  /* 0x000000ffff097224 */ /* 0x000fca00078e0017 */
[----:B------:R-:W1:Y:S08]  /*daa0*/  LDC R10, c[0x0][0x730] ;  /* 0x0001cc00ff0a7b82 */ /* 0x000e700000000800 */
[----:B------:R-:W2:Y:S01]  /*dab0*/  LDC.64 R16, c[0x0][0x720] ;  /* 0x0001c800ff107b82 */ /* 0x000ea20000000a00 */
[----:B0-----:R-:W-:-:S04]  /*dac0*/  ISETP.NE.U32.AND P0, PT, R14, RZ, PT ;  /* 0x000000ff0e00720c */ /* 0x001fc80003f05070 */
[----:B------:R-:W-:-:S13]  /*dad0*/  ISETP.NE.AND.EX P0, PT, R15, RZ, PT, P0 ;  /* 0x000000ff0f00720c */ /* 0x000fda0003f05300 */
[----:B-12---:R-:W-:Y:S05]  /*dae0*/  @!P0 BRA `(.L_x_285) ;  /* 0x0000000000288947 */ /* 0x006fea0003800000 */
[----:B------:R-:W0:Y:S02]  /*daf0*/  LDC R4, c[0x0][0x734] ;  /* 0x0001cd00ff047b82 */ /* 0x000e240000000800 */
        /* <DEDUP_REMOVED lines=9> */
.L_x_285:
[----:B------:R-:W0:Y:S01]  /*db90*/  LDC.64 R20, c[0x0][0x740] ;  /* 0x0001d000ff147b82 */ /* 0x000e220000000a00 */
[-CC-:B------:R-:W-:Y:S02]  /*dba0*/  SHF.R.U64 R14, R8, R10.reuse, R9.reuse ;  /* 0x0000000a080e7219 */ /* 0x180fe40000001209 */
[----:B------:R-:W-:Y:S02]  /*dbb0*/  SHF.R.U32.HI R4, RZ, R10, R9 ;  /* 0x0000000aff047219 */ /* 0x000fe40000011609 */
[----:B------:R-:W-:-:S03]  /*dbc0*/  IADD3 R7, P0, RZ, -R14, RZ ;  /* 0x8000000eff077210 */ /* 0x000fc60007f1e0ff */
[----:B------:R-:W1:Y:S02]  /*dbd0*/  LDC R8, c[0x0][0x718] ;  /* 0x0001c600ff087b82 */ /* 0x000e640000000800 */
[----:B------:R-:W-:Y:S01]  /*dbe0*/  IMAD.X R5, RZ, RZ, ~R4, P0 ;  /* 0x000000ffff057224 */ /* 0x000fe200000e0e04 */
[----:B------:R-:W-:-:S03]  /*dbf0*/  MOV R4, R22 ;  /* 0x0000001600047202 */ /* 0x000fc60000000f00 */
[-C--:B------:R-:W-:Y:S02]  /*dc00*/  IMAD R6, R5, R16.reuse, RZ ;  /* 0x0000001005067224 */ /* 0x080fe400078e02ff */
[----:B------:R-:W2:Y:S01]  /*dc10*/  LDC R18, c[0x0][0x708] ;  /* 0x0001c200ff127b82 */ /* 0x000ea20000000800 */
[----:B------:R-:W-:Y:S02]  /*dc20*/  IMAD.MOV.U32 R5, RZ, RZ, R23 ;  /* 0x000000ffff057224 */ /* 0x000fe400078e0017 */
[----:B------:R-:W-:-:S05]  /*dc30*/  IMAD.WIDE.U32 R4, R7, R16, R4 ;  /* 0x0000001007047225 */ /* 0x000fca00078e0004 */
[----:B------:R-:W3:Y:S01]  /*dc40*/  LDC R19, c[0x0][0x758] ;  /* 0x0001d600ff137b82 */ /* 0x000ee20000000800 */
[----:B------:R-:W-:Y:S01]  /*dc50*/  IMAD R7, R7, R17, R6 ;  /* 0x0000001107077224 */ /* 0x000fe200078e0206 */
[----:B0-----:R-:W-:Y:S01]  /*dc60*/  ISETP.NE.U32.AND P0, PT, R20, RZ, PT ;  /* 0x000000ff1400720c */ /* 0x001fe20003f05070 */
[----:B------:R-:W-:Y:S02]  /*dc70*/  IMAD.MOV.U32 R6, RZ, RZ, -0x1 ;  /* 0xffffffffff067424 */ /* 0x000fe400078e00ff */
[----:B------:R-:W-:Y:S01]  /*dc80*/  IMAD.IADD R5, R5, 0x1, R7 ;  /* 0x0000000105057824 */ /* 0x000fe200078e0207 */
[----:B------:R-:W-:Y:S02]  /*dc90*/  ISETP.NE.AND.EX P0, PT, R21, RZ, PT, P0 ;  /* 0x000000ff1500720c */ /* 0x000fe40003f05300 */
[----:B------:R-:W0:Y:S02]  /*dca0*/  LDC R17, c[0x0][0x700] ;  /* 0x0001c000ff117b82 */ /* 0x000e240000000800 */
[----:B-1----:R-:W-:-:S02]  /*dcb0*/  SHF.R.U64 R10, R4, R8, R5 ;  /* 0x00000008040a7219 */ /* 0x002fc40000001205 */
[----:B------:R-:W-:-:S04]  /*dcc0*/  SHF.R.U32.HI R5, RZ, R8, R5 ;  /* 0x00000008ff057219 */ /* 0x000fc80000011605 */
[----:B------:R-:W1:Y:S01]  /*dcd0*/  LDC R22, c[0x0][0x748] ;  /* 0x0001d200ff167b82 */ /* 0x000e620000000800 */
[-CC-:B--2---:R-:W-:Y:S02]  /*dce0*/  SHF.R.U64 R15, R10, R18.reuse, R5.reuse ;  /* 0x000000120a0f7219 */ /* 0x184fe40000001205 */
[----:B------:R-:W-:Y:S02]  /*dcf0*/  SHF.R.U32.HI R4, RZ, R18, R5 ;  /* 0x00000012ff047219 */ /* 0x000fe40000011605 */
[----:B------:R-:W-:-:S03]  /*dd00*/  MOV R18, 0x1 ;  /* 0x0000000100127802 */ /* 0x000fc60000000f00 */
[----:B------:R-:W2:Y:S01]  /*dd10*/  LDC R23, c[0x0][0x738] ;  /* 0x0001ce00ff177b82 */ /* 0x000ea20000000800 */
[-CC-:B---3--:R-:W-:Y:S02]  /*dd20*/  SHF.R.U64 R16, R15, R19.reuse, R4.reuse ;  /* 0x000000130f107219 */ /* 0x188fe40000001204 */
[-C--:B------:R-:W-:Y:S02]  /*dd30*/  SHF.L.U32 R6, R6, R19.reuse, RZ ;  /* 0x0000001306067219 */ /* 0x080fe400000006ff */
[----:B------:R-:W-:Y:S01]  /*dd40*/  SHF.R.U32.HI R5, RZ, R19, R4 ;  /* 0x00000013ff057219 */ /* 0x000fe20000011604 */
[----:B------:R-:W-:Y:S01]  /*dd50*/  IMAD.MOV.U32 R4, RZ, RZ, R16 ;  /* 0x000000ffff047224 */ /* 0x000fe200078e0010 */
[----:B------:R-:W-:Y:S01]  /*dd60*/  LOP3.LUT R24, RZ, R6, RZ, 0x33, !PT ;  /* 0x00000006ff187212 */ /* 0x000fe200078e33ff */
[----:B------:R-:W3:Y:S01]  /*dd70*/  LDC R25, c[0x0][0x710] ;  /* 0x0001c400ff197b82 */ /* 0x000ee20000000800 */
[----:B------:R-:W-:Y:S05]  /*dd80*/  @!P0 BRA `(.L_x_286) ;  /* 0x0000000000288947 */ /* 0x000fea0003800000 */
[----:B------:R-:W4:Y:S02]  /*dd90*/  LDC R9, c[0x0][0x74c] ;  /* 0x0001d300ff097b82 */ /* 0x000f240000000800 */
[----:B----4-:R-:W-:-:S05]  /*dda0*/  IADD3 R9, P0, R16, R9, RZ ;  /* 0x0000000910097210 */ /* 0x010fca0007f1e0ff */
        /* <DEDUP_REMOVED lines=8> */
.L_x_286:
[----:B-1----:R-:W-:Y:S01]  /*de30*/  SHF.R.U64 R4, R4, R22, R5 ;  /* 0x0000001604047219 */ /* 0x002fe20000001205 */
[----:B0-----:R-:W-:Y:S01]  /*de40*/  VIADD R7, R17, 0xffffffff ;  /* 0xffffffff11077836 */ /* 0x001fe20000000000 */
[----:B------:R-:W-:Y:S01]  /*de50*/  SHF.L.U32 R18, R18, R19, RZ ;  /* 0x0000001312127219 */ /* 0x000fe200000006ff */
[----:B------:R-:W-:Y:S01]  /*de60*/  @P3 IMAD R0, R11, R12, R2 ;  /* 0x0000000c0b003224 */ /* 0x000fe200078e0202 */
[----:B------:R-:W-:Y:S01]  /*de70*/  LOP3.LUT R3, R15, R24, RZ, 0xc0, !PT ;  /* 0x000000180f037212 */ /* 0x000fe200078ec0ff */
[----:B------:R-:W-:Y:S01]  /*de80*/  IMAD.MOV R5, RZ, RZ, -R4 ;  /* 0x000000ffff057224 */ /* 0x000fe200078e0a04 */
[----:B------:R-:W-:Y:S02]  /*de90*/  LOP3.LUT R7, R10, R7, RZ, 0xc0, !PT ;  /* 0x000000070a077212 */ /* 0x000fe400078ec0ff */
[----:B------:R-:W-:Y:S01]  /*dea0*/  MOV R6, R14 ;  /* 0x0000000e00067202 */ /* 0x000fe20000000f00 */
[----:B------:R-:W-:Y:S02]  /*deb0*/  IMAD R3, R18, R4, R3 ;  /* 0x0000000412037224 */ /* 0x000fe400078e0203 */
[----:B--2---:R-:W-:-:S02]  /*dec0*/  IMAD R2, R5, R23, R16 ;  /* 0x0000001705027224 */ /* 0x004fc400078e0210 */
[----:B---3--:R-:W-:Y:S02]  /*ded0*/  IMAD R0, R3, R25, R0 ;  /* 0x0000001903007224 */ /* 0x008fe400078e0200 */
[----:B------:R-:W-:Y:S02]  /*dee0*/  IMAD R5, R2, R17, R7 ;  /* 0x0000001102057224 */ /* 0x000fe400078e0207 */
[----:B------:R-:W-:-:S03]  /*def0*/  IMAD.MOV.U32 R4, RZ, RZ, 0x1 ;  /* 0x00000001ff047424 */ /* 0x000fc600078e00ff */
[----:B------:R-:W-:Y:S02]  /*df00*/  SEL R7, R5, R0, !P3 ;  /* 0x0000000005077207 */ /* 0x000fe40005800000 */
[----:B------:R-:W-:-:S07]  /*df10*/  SEL R5, R0, R5, !P3 ;  /* 0x0000000500057207 */ /* 0x000fce0005800000 */
.L_x_284:
[----:B------:R-:W-:-:S08]  /*df20*/  NOP ;  /* 0x0000000000007918 */ /* 0x000fd00000000000 */
[----:B------:R-:W0:-:S00]  /*df30*/  USETMAXREG.DEALLOC.CTAPOOL 0x28 ;  /* 0x00000028000079c8 */ /* 0x000e0000080e0500 */
[----:B------:R-:W-:-:S13]  /*df40*/  ISETP.NE.AND P0, PT, RZ, UR8, PT ;  /* 0x00000008ff007c0c */ /* 0x000fda000bf05270 */
[----:B------:R-:W-:Y:S05]  /*df50*/  @P0 EXIT ;  /* 0x000000000000094d */ /* 0x000fea0003800000 */
[----:B0-----:R-:W-:Y:S01]  /*df60*/  LOP3.LUT P0, RZ, R4, 0xff, RZ, 0xc0, !PT ;  /* 0x000000ff04ff7812 */ /* 0x001fe2000780c0ff */
[----:B------:R-:W-:Y:S02]  /*df70*/  IMAD.MOV.U32 R0, RZ, RZ, 0x1 ;  /* 0x00000001ff007424 */ /* 0x000fe400078e00ff */
[----:B------:R-:W-:-:S10]  /*df80*/  IMAD.MOV.U32 R8, RZ, RZ, RZ ;  /* 0x000000ffff087224 */ /* 0x000fd400078e00ff */
[----:B------:R-:W-:Y:S05]  /*df90*/  @!P0 BRA `(.L_x_287) ;  /* 0x0000000c00988947 */ /* 0x000fea0003800000 */
[----:B------:R-:W0:Y:S01]  /*dfa0*/  S2UR UR4, SR_CgaCtaId ;  /* 0x00000000000479c3 */ /* 0x000e220000008800 */
[----:B------:R-:W-:Y:S01]  /*dfb0*/  ULDC UR5, c[0x0][0x28c] ;  /* 0x0000a30000057ab9 */ /* 0x000fe20000000800 */
[----:B------:R-:W-:Y:S01]  /*dfc0*/  ULDC UR15, c[0x0][0x758] ;  /* 0x0001d600000f7ab9 */ /* 0x000fe20000000800 */
[----:B------:R-:W-:Y:S01]  /*dfd0*/  UMOV UR8, 0xffffffff ;  /* 0xffffffff00087882 */ /* 0x000fe20000000000 */
[----:B------:R-:W-:Y:S01]  /*dfe0*/  UIADD3 UR9, UR5, 0x7f, URZ ;  /* 0x0000007f05097890 */ /* 0x000fe2000fffe03f */
[----:B------:R-:W-:Y:S01]  /*dff0*/  BSSY B0, `(.L_x_287) ;  /* 0x00000e0000007945 */ /* 0x000fe20003800000 */
[----:B------:R-:W-:Y:S01]  /*e000*/  UMOV UR10, 0x1 ;  /* 0x00000001000a7882 */ /* 0x000fe20000000000 */
[----:B------:R-:W-:Y:S01]  /*e010*/  USHF.L.U32 UR23, UR8, UR15, URZ ;  /* 0x0000000f08177299 */ /* 0x000fe2000800063f */
[----:B------:R-:W-:Y:S01]  /*e020*/  IMAD.MOV.U32 R9, RZ, RZ, 0x1 ;  /* 0x00000001ff097424 */ /* 0x000fe200078e00ff */
[----:B------:R-:W-:Y:S01]  /*e030*/  ULDC UR7, c[0x0][0x700] ;  /* 0x0001c00000077ab9 */ /* 0x000fe20000000800 */
[----:B------:R-:W-:Y:S01]  /*e040*/  USHF.L.U32 UR15, UR10, UR15, URZ ;  /* 0x0000000f0a0f7299 */ /* 0x000fe2000800063f */
[----:B------:R-:W-:Y:S01]  /*e050*/  MOV R0, 0x1 ;  /* 0x0000000100007802 */ /* 0x000fe20000000f00 */
[----:B------:R-:W-:Y:S01]  /*e060*/  USHF.R.S32.HI UR10, URZ, 0x1f, UR9 ;  /* 0x0000001f3f0a7899 */ /* 0x000fe20008011409 */
[----:B------:R-:W-:Y:S01]  /*e070*/  IMAD.MOV.U32 R8, RZ, RZ, RZ ;  /* 0x000000ffff087224 */ /* 0x000fe200078e00ff */
[----:B------:R-:W-:Y:S01]  /*e080*/  ULDC UR6, c[0x0][0xc] ;  /* 0x0000030000067ab9 */ /* 0x000fe20000000800 */
[----:B------:R-:W-:-:S02]  /*e090*/  UIADD3 UR5, UR7, -0x1, URZ ;  /* 0xffffffff07057890 */ /* 0x000fc4000fffe03f */
[----:B------:R-:W-:Y:S01]  /*e0a0*/  ULEA.HI UR10, UR10, UR9, URZ, 0x7 ;  /* 0x000000090a0a7291 */ /* 0x000fe2000f8f383f */
[----:B------:R-:W-:Y:S01]  /*e0b0*/  ULDC UR7, c[0x0][0x10] ;  /* 0x0000040000077ab9 */ /* 0x000fe20000000800 */
[----:B------:R-:W-:Y:S01]  /*e0c0*/  ULDC UR8, c[0x0][0x14] ;  /* 0x0000050000087ab9 */ /* 0x000fe20000000800 */
[----:B------:R-:W-:Y:S02]  /*e0d0*/  UIMAD.WIDE.U32 UR6, UR6, UR7, URZ ;  /* 0x00000007060672a5 */ /* 0x000fe4000f8e003f */
[----:B------:R-:W-:Y:S02]  /*e0e0*/  USHF.R.S32.HI UR22, URZ, 0x7, UR10 ;  /* 0x000000073f167899 */ /* 0x000fe4000801140a */
[----:B0-----:R-:W-:Y:S02]  /*e0f0*/  USHF.L.U32 UR21, UR4, 0x6, URZ ;  /* 0x0000000604157899 */ /* 0x001fe4000800063f */
[----:B------:R-:W-:Y:S02]  /*e100*/  UIMAD.WIDE.U32 UR34, UR6, UR8, URZ ;  /* 0x00000008062272a5 */ /* 0x000fe4000f8e003f */
[----:B------:R-:W-:-:S02]  /*e110*/  UIMAD UR29, UR7, UR8, URZ ;  /* 0x00000008071d72a4 */ /* 0x000fc4000f8e023f */
[----:B------:R-:W-:Y:S02]  /*e120*/  ULOP3.LUT UR36, UR14, 0x2, URZ, 0xfc, !UPT ;  /* 0x000000020e247892 */ /* 0x000fe4000f8efc3f */
[----:B------:R-:W-:Y:S02]  /*e130*/  USHF.L.U32 UR4, UR4, 0xd, URZ ;  /* 0x0000000d04047899 */ /* 0x000fe4000800063f */
[----:B------:R-:W-:Y:S02]  /*e140*/  ULOP3.LUT UR21, UR21, 0x40, URZ, 0xc0, !UPT ;  /* 0x0000004015157892 */ /* 0x000fe4000f8ec03f */
[----:B------:R-:W-:Y:S02]  /*e150*/  ULOP3.LUT UR23, URZ, UR23, URZ, 0x33, !UPT ;  /* 0x000000173f177292 */ /* 0x000fe4000f8e333f */
[----:B------:R-:W-:Y:S02]  /*e160*/  UIADD3 UR29, UR35, UR29, URZ ;  /* 0x0000001d231d7290 */ /* 0x000fe4000fffe03f */
[----:B------:R-:W-:Y:S01]  /*e170*/  UIADD3 UR42, UR22, 0x1, URZ ;  /* 0x00000001162a7890 */ /* 0x000fe2000fffe03f */
[----:B------:R-:W-:-:S11]  /*e180*/  ULDC.64 UR38, c[0x0][0x198] ;  /* 0x0000660000267ab9 */ /* 0x000fd60000000a00 */
.L_x_298:
[----:B------:R-:W-:-:S03]  /*e190*/  UMOV UR6, 0xffffffff ;  /* 0xffffffff00067882 */ /* 0x000fc60000000000 */
[----:B------:R-:W-:Y:S05]  /*e1a0*/  BRA.DIV UR6, `(.L_x_288) ;  /* 0x0000001206387947 */ /* 0x000fea000b800000 */
[----:B------:R-:W-:-:S13]  /*e1b0*/  ELECT P0, URZ, PT ;  /* 0x00000000003f782f */ /* 0x000fda0003800000 */
.L_x_311:
[----:B------:R-:W0:Y:S01]  /*e1c0*/  LDC R2, c[0x0][0x28c] ;  /* 0x0000a300ff027b82 */ /* 0x000e220000000800 */
[----:B------:R-:W-:Y:S01]  /*e1d0*/  BSSY B1, `(.L_x_289) ;  /* 0x0000049000017945 */ /* 0x000fe20003800000 */
[----:B0-----:R-:W-:-:S13]  /*e1e0*/  ISETP.LT.OR P0, PT, R2, 0x1, !P0 ;  /* 0x000000010200780c */ /* 0x001fda0004701670 */
[----:B------:R-:W-:Y:S05]  /*e1f0*/  @P0 BRA `(.L_x_290) ;  /* 0x0000000400180947 */ /* 0x000fea0003800000 */
[----:B------:R-:W-:Y:S01]  /*e200*/  LEA R7, R7, UR21, 0x7 ;  /* 0x0000001507077c11 */ /* 0x000fe2000f8e38ff */
[C---:B------:R-:W-:Y:S01]  /*e210*/  IMAD.SHL.U32 R17, R5.reuse, 0x4, RZ ;  /* 0x0000000405117824 */ /* 0x040fe200078e00ff */
[----:B------:R-:W-:Y:S01]  /*e220*/  MOV R13, RZ ;  /* 0x000000ff000d7202 */ /* 0x000fe20000000f00 */
[----:B------:R-:W-:Y:S01]  /*e230*/  IMAD.SHL.U32 R10, R5, 0x100, RZ ;  /* 0x00000100050a7824 */ /* 0x000fe200078e00ff */
[----:B------:R-:W-:Y:S01]  /*e240*/  MOV R3, R8 ;  /* 0x0000000800037202 */ /* 0x000fe20000000f00 */
[----:B------:R-:W-:Y:S02]  /*e250*/  IMAD.MOV.U32 R14, RZ, RZ, RZ ;  /* 0x000000ffff0e7224 */ /* 0x000fe400078e00ff */
[----:B------:R-:W-:Y:S02]  /*e260*/  IMAD.U32 R15, RZ, RZ, UR42 ;  /* 0x0000002aff0f7e24 */ /* 0x000fe4000f8e00ff */
[----:B------:R-:W-:Y:S02]  /*e270*/  IMAD.MOV.U32 R2, RZ, RZ, R0 ;  /* 0x000000ffff027224 */ /* 0x000fe400078e0000 */
[----:B------:R-:W-:-:S07]  /*e280*/  IMAD.MOV.U32 R16, RZ, RZ, RZ ;  /* 0x000000ffff107224 */ /* 0x000fce00078e00ff */
.L_x_293:
[----:B------:R-:W0:Y:S01]  /*e290*/  S2R R5, SR_CgaCtaId ;  /* 0x0000000000057919 */ /* 0x000e220000008800 */
[----:B------:R-:W-:Y:S01]  /*e2a0*/  MOV R4, 0x400 ;  /* 0x0000040000047802 */ /* 0x000fe20000000f00 */
[----:B------:R-:W1:Y:S03]  /*e2b0*/  S2R R18, SR_TID.X ;  /* 0x0000000000127919 */ /* 0x000e660000002100 */
[----:B0-----:R-:W-:Y:S02]  /*e2c0*/  LEA R12, R5, R4, 0x18 ;  /* 0x00000004050c7211 */ /* 0x001fe400078ec0ff */
[----:B------:R-:W-:Y:S02]  /*e2d0*/  SHF.L.U32 R4, R2, 0x1f, RZ ;  /* 0x0000001f02047819 */ /* 0x000fe400000006ff */
[----:B-1----:R-:W-:Y:S01]  /*e2e0*/  LOP3.LUT P1, RZ, R18, 0x7f, RZ, 0xc0, !PT ;  /* 0x0000007f12ff7812 */ /* 0x002fe2000782c0ff */
[----:B------:R-:W-:-:S04]  /*e2f0*/  IMAD R11, R3, 0x8, R12 ;  /* 0x00000008030b7824 */ /* 0x000fc800078e020c */
[----:B------:R-:W0:Y:S08]  /*e300*/  SYNCS.PHASECHK.TRANS64.TRYWAIT P0, [R11+URZ+0x30], R4 ;  /* 0x000030040b0075a7 */ /* 0x000e30000800017f */
[----:B------:R-:W1:Y:S01]  /*e310*/  @!P1 LDC R5, c[0x0][0x640] ;  /* 0x00019000ff059b82 */ /* 0x000e620000000800 */
[----:B0-----:R-:W-:Y:S05]  /*e320*/  @!P0 BRA `(.L_x_291) ;  /* 0x0000000c00f88947 */ /* 0x001fea0003800000 */
.L_x_312:
[----:B------:R-:W-:Y:S01]  /*e330*/  UPRMT UR6, UR36, 0x9910, URZ ;  /* 0x0000991024067896 */ /* 0x000fe2000800003f */
[----:B-1----:R1:W-:Y:S03]  /*e340*/  @!P1 SYNCS.ARRIVE.TRANS64 RZ, [R11+URZ], R5 ;  /* 0x000000050bff99a7 */ /* 0x0023e6000800003f */
[----:B------:R-:W-:-:S06]  /*e350*/  UISETP.NE.AND UP0, UPT, UR6, 0x2, UPT ;  /* 0x000000020600788c */ /* 0x000fcc000bf05270 */
[----:B------:R-:W-:-:S13]  /*e360*/  PLOP3.LUT P0, PT, PT, PT, UP0, 0x80, 0x0 ;  /* 0x000000000000781c */ /* 0x000fda0003f0f008 */
[----:B-1----:R-:W-:Y:S05]  /*e370*/  @P0 BRA `(.L_x_292) ;  /* 0x0000000000040947 */ /* 0x002fea0003800000 */
[----:B------:R-:W-:Y:S01]  /*e380*/  BPT.TRAP 0x1 ;  /* 0x000000040000795c */ /* 0x000fe20000300000 */
.L_x_292:
[C---:B------:R-:W-:Y:S01]  /*e390*/  R2UR UR24, R3.reuse ;  /* 0x00000000031872ca */ /* 0x040fe200000e0000 */
[----:B0-----:R-:W-:Y:S01]  /*e3a0*/  IMAD R4, R3, 0x1000, R12 ;  /* 0x0000100003047824 */ /* 0x001fe200078e020c */
[----:B------:R-:W-:Y:S01]  /*e3b0*/  R2UR UR17, R12 ;  /* 0x000000000c1172ca */ /* 0x000fe200000e0000 */
[----:B------:R-:W-:Y:S01]  /*e3c0*/  VIADD R15, R15, 0xffffffff ;  /* 0xffffffff0f0f7836 */ /* 0x000fe20000000000 */
[----:B------:R-:W-:Y:S01]  /*e3d0*/  R2UR UR25, R11 ;  /* 0x000000000b1972ca */ /* 0x000fe200000e0000 */
[----:B------:R-:W-:Y:S01]  /*e3e0*/  UIADD3 UR30, UP0, UR38, 0xf0, URZ ;  /* 0x000000f0261e7890 */ /* 0x000fe2000ff1e03f */
[----:B------:R-:W-:Y:S01]  /*e3f0*/  R2UR UR8, R4 ;  /* 0x00000000040872ca */ /* 0x000fe200000e0000 */
[----:B------:R-:W-:Y:S01]  /*e400*/  UIADD3 UR32, UP1, UR38, 0x1f0, URZ ;  /* 0x000001f026207890 */ /* 0x000fe2000ff3e03f */
[----:B------:R-:W-:Y:S01]  /*e410*/  R2UR UR28, R6 ;  /* 0x00000000061c72ca */ /* 0x000fe200000e0000 */
[----:B------:R-:W-:Y:S01]  /*e420*/  UIADD3 UR40, UP2, UR38, 0x2f0, URZ ;  /* 0x000002f026287890 */ /* 0x000fe2000ff5e03f */
[----:B------:R-:W-:Y:S01]  /*e430*/  R2UR UR26, R14 ;  /* 0x000000000e1a72ca */ /* 0x000fe200000e0000 */
[----:B------:R-:W-:Y:S01]  /*e440*/  UIADD3.X UR31, URZ, UR39, URZ, UP0, !UPT ;  /* 0x000000273f1f7290 */ /* 0x000fe200087fe43f */
[----:B------:R-:W-:Y:S01]  /*e450*/  R2UR UR27, R10 ;  /* 0x000000000a1b72ca */ /* 0x000fe200000e0000 */
[----:B------:R-:W-:Y:S01]  /*e460*/  USHF.L.U32 UR24, UR24, 0xe, URZ ;  /* 0x0000000e18187899 */ /* 0x000fe2000800063f */
[----:B------:R-:W-:Y:S01]  /*e470*/  R2UR UR11, R17 ;  /* 0x00000000110b72ca */ /* 0x000fe200000e0000 */
[----:B------:R-:W-:Y:S01]  /*e480*/  UIADD3.X UR33, URZ, UR39, URZ, UP1, !UPT ;  /* 0x000000273f217290 */ /* 0x000fe20008ffe43f */
[C---:B------:R-:W-:Y:S01]  /*e490*/  R2UR UR12, R16.reuse ;  /* 0x00000000100c72ca */ /* 0x040fe200000e0000 */
[----:B------:R-:W-:Y:S01]  /*e4a0*/  ULOP3.LUT UR16, UR24, 0x2000, UR4, 0xf8, !UPT ;  /* 0x0000200018107892 */ /* 0x000fe2000f8ef804 */
[----:B------:R-:W-:Y:S01]  /*e4b0*/  R2UR UR18, R13 ;  /* 0x000000000d1272ca */ /* 0x000fe200000e0000 */
[----:B------:R-:W-:Y:S01]  /*e4c0*/  UIADD3 UR24, UR17, 0x180, UR24 ;  /* 0x0000018011187890 */ /* 0x000fe2000fffe018 */
[----:B------:R-:W-:Y:S01]  /*e4d0*/  R2UR UR19, R7 ;  /* 0x00000000071372ca */ /* 0x000fe200000e0000 */
[----:B------:R-:W-:Y:S01]  /*e4e0*/  UIADD3 UR8, UR8, 0x30180, URZ ;  /* 0x0003018008087890 */ /* 0x000fe2000fffe03f */
[----:B------:R-:W-:Y:S01]  /*e4f0*/  ISETP.GT.AND P1, PT, R15, 0x1, PT ;  /* 0x000000010f00780c */ /* 0x000fe20003f24270 */
[----:B------:R-:W-:Y:S01]  /*e500*/  UIADD3.X UR41, URZ, UR39, URZ, UP2, !UPT ;  /* 0x000000273f297290 */ /* 0x000fe200097fe43f */
[----:B------:R-:W-:Y:S01]  /*e510*/  IADD3 R3, R3, 0x1, RZ ;  /* 0x0000000103037810 */ /* 0x000fe20007ffe0ff */
[----:B------:R-:W-:Y:S01]  /*e520*/  UIADD3 UR16, UR17, 0x18180, UR16 ;  /* 0x0001818011107890 */ /* 0x000fe2000fffe010 */
[----:B------:R-:W-:Y:S01]  /*e530*/  VIADD R16, R16, 0x1 ;  /* 0x0000000110107836 */ /* 0x000fe20000000000 */
[----:B------:R-:W-:Y:S01]  /*e540*/  UMOV UR6, 0x0 ;  /* 0x0000000000067882 */ /* 0x000fe20000000000 */
[----:B------:R-:W-:Y:S01]  /*e550*/  ISETP.NE.AND P0, PT, R3, 0x6, PT ;  /* 0x000000060300780c */ /* 0x000fe20003f05270 */
[----:B------:R-:W-:Y:S01]  /*e560*/  UMOV UR7, 0x10000000 ;  /* 0x1000000000077882 */ /* 0x000fe20000000000 */
[----:B------:R-:W-:Y:S01]  /*e570*/  UMOV UR10, URZ ;  /* 0x0000003f000a7c82 */ /* 0x000fe20008000000 */
[----:B------:R-:W-:Y:S01]  /*e580*/  UMOV UR9, UR25 ;  /* 0x0000001900097c82 */ /* 0x000fe20008000000 */
[----:B------:R-:W-:Y:S01]  /*e590*/  UMOV UR13, UR28 ;  /* 0x0000001c000d7c82 */ /* 0x000fe20008000000 */
[----:B------:R0:W-:Y:S01]  /*e5a0*/  UTMALDG.3D [UR24], [UR30], desc[UR6] ;  /* 0x000006181e0075b4 */ /* 0x0001e20008011000 */
[----:B------:R-:W-:Y:S01]  /*e5b0*/  UMOV UR37, 0x30000 ;  /* 0x0003000000257882 */ /* 0x000fe20000000000 */
[----:B------:R-:W-:Y:S01]  /*e5c0*/  UMOV UR17, UR25 ;  /* 0x0000001900117c82 */ /* 0x000fe20008000000 */
[----:B------:R-:W-:Y:S01]  /*e5d0*/  UMOV UR20, UR28 ;  /* 0x0000001c00147c82 */ /* 0x000fe20008000000 */
[----:B------:R-:W-:Y:S01]  /*e5e0*/  SEL R5, RZ, 0x1, P0 ;  /* 0x00000001ff057807 */ /* 0x000fe20000000000 */
[----:B------:R-:W-:Y:S01]  /*e5f0*/  VIADD R14, R14, 0x40 ;  /* 0x000000400e0e7836 */ /* 0x000fe20000000000 */
[----:B------:R-:W-:Y:S01]  /*e600*/  IADD3 R13, R13, 0x80, RZ ;  /* 0x000000800d0d7810 */ /* 0x000fe20007ffe0ff */
[----:B------:R0:W-:Y:S01]  /*e610*/  UTMALDG.4D [UR8], [UR32], desc[UR6] ;  /* 0x00000608200075b4 */ /* 0x0001e20008019000 */
[----:B------:R-:W-:-:S02]  /*e620*/  LOP3.LUT R2, R2, R5, RZ, 0x3c, !PT ;  /* 0x0000000502027212 */ /* 0x000fc400078e3cff */
[----:B------:R-:W-:Y:S01]  /*e630*/  SEL R3, R3, RZ, P0 ;  /* 0x000000ff03037207 */ /* 0x000fe20000000000 */
[----:B------:R0:W-:Y:S02]  /*e640*/  UTMALDG.3D.MULTICAST [UR16], [UR40], UR37, desc[UR6] ;  /* 0x00000610280073b4 */ /* 0x0001e40008011825 */
[----:B0-----:R-:W-:Y:S05]  /*e650*/  @P1 BRA `(.L_x_293) ;  /* 0xfffffffc000c1947 */ /* 0x001fea000383ffff */
.L_x_290:
[----:B------:R-:W-:Y:S05]  /*e660*/  BSYNC B1 ;  /* 0x0000000000017941 */ /* 0x000fea0003800000 */
.L_x_289:
[----:B------:R-:W2:Y:S01]  /*e670*/  LDL.LU R18, [R1+0x8c] ;  /* 0x00008c0001127983 */ /* 0x000ea20000300800 */
[----:B------:R-:W-:Y:S01]  /*e680*/  LOP3.LUT P1, RZ, R9, 0xff, RZ, 0xc0, !PT ;  /* 0x000000ff09ff7812 */ /* 0x000fe2000782c0ff */
[----:B------:R-:W-:Y:S01]  /*e690*/  VIADD R8, R8, UR22 ;  /* 0x0000001608087c36 */ /* 0x000fe20008000000 */
[----:B------:R-:W-:Y:S01]  /*e6a0*/  ULDC.64 UR6, c[0x0][0x750] ;  /* 0x0001d40000067ab9 */ /* 0x000fe20000000a00 */
[----:B------:R-:W3:Y:S01]  /*e6b0*/  LDL.LU R12, [R1+0x90] ;  /* 0x00009000010c7983 */ /* 0x000ee20000300800 */
[----:B------:R-:W-:Y:S01]  /*e6c0*/  IMAD.U32 R5, RZ, RZ, UR22 ;  /* 0x00000016ff057e24 */ /* 0x000fe2000f8e00ff */
[----:B------:R-:W-:Y:S01]  /*e6d0*/  UISETP.GE.U32.AND UP0, UPT, UR22, 0x6, UPT ;  /* 0x000000061600788c */ /* 0x000fe2000bf06070 */
[----:B------:R-:W-:Y:S01]  /*e6e0*/  ISETP.GT.U32.AND P0, PT, R8, 0x5, PT ;  /* 0x000000050800780c */ /* 0x000fe20003f04070 */
[----:B------:R-:W-:Y:S01]  /*e6f0*/  BSSY B1, `(.L_x_294) ;  /* 0x000006d000017945 */ /* 0x000fe20003800000 */
[----:B------:R-:W-:Y:S01]  /*e700*/  MOV R7, 0xffffffff ;  /* 0xffffffff00077802 */ /* 0x000fe20000000f00 */
[----:B------:R-:W-:Y:S01]  /*e710*/  IMAD.MOV.U32 R6, RZ, RZ, -0x1 ;  /* 0xffffffffff067424 */ /* 0x000fe200078e00ff */
[----:B------:R-:W-:-:S02]  /*e720*/  ISETP.LT.U32.AND P0, PT, R5, 0x6, P0 ;  /* 0x000000060500780c */ /* 0x000fc40000701070 */
[----:B------:R-:W-:Y:S01]  /*e730*/  PLOP3.LUT P2, PT, PT, PT, UP0, 0x80, 0x0 ;  /* 0x000000000000781c */ /* 0x000fe20003f4f008 */
[----:B------:R-:W0:Y:S01]  /*e740*/  @P1 S2R R3, SR_CgaCtaId ;  /* 0x0000000000031919 */ /* 0x000e220000008800 */
[----:B------:R-:W-:Y:S02]  /*e750*/  @P1 MOV R2, 0x400 ;  /* 0x0000040000021802 */ /* 0x000fe40000000f00 */
[----:B------:R-:W-:Y:S02]  /*e760*/  PRMT R9, RZ, 0x7610, R9 ;  /* 0x00007610ff097816 */ /* 0x000fe40000000009 */
[----:B0-----:R-:W-:Y:S01]  /*e770*/  @P1 LEA R4, R3, R2, 0x18 ;  /* 0x0000000203041211 */ /* 0x001fe200078ec0ff */
[----:B------:R-:W-:-:S03]  /*e780*/  IMAD.WIDE.U32 R2, R8, -0x55555555, RZ ;  /* 0xaaaaaaab08027825 */ /* 0x000fc600078e00ff */
[----:B------:R0:W-:Y:S02]  /*e790*/  @P1 SYNCS.ARRIVE.TRANS64.A1T0 RZ, [R4+URZ+0x78], RZ ;  /* 0x000078ff04ff19a7 */ /* 0x0001e4000810003f */
[----:B------:R-:W-:Y:S02]  /*e7a0*/  SHF.R.U32.HI R5, RZ, 0x2, R3 ;  /* 0x00000002ff057819 */ /* 0x000fe40000011603 */
[----:B------:R-:W-:Y:S02]  /*e7b0*/  SEL R3, RZ, 0x1, !P0 ;  /* 0x00000001ff037807 */ /* 0x000fe40004000000 */
[----:B------:R-:W-:Y:S01]  /*e7c0*/  PRMT R2, RZ, 0x7610, R2 ;  /* 0x00007610ff027816 */ /* 0x000fe20000000002 */
[----:B------:R-:W-:Y:S01]  /*e7d0*/  IMAD R8, R5, -0x6, R8 ;  /* 0xfffffffa05087824 */ /* 0x000fe200078e0208 */
[----:B------:R-:W-:-:S04]  /*e7e0*/  LOP3.LUT R0, R0, R3, RZ, 0x3c, !PT ;  /* 0x0000000300007212 */ /* 0x000fc800078e3cff */
[----:B------:R-:W-:Y:S01]  /*e7f0*/  @P2 LOP3.LUT R0, R0, 0x1, R5, 0x78, !PT ;  /* 0x0000000100002812 */ /* 0x000fe200078e7805 */
[----:B------:R-:W-:Y:S01]  /*e800*/  IMAD.MOV.U32 R5, RZ, RZ, -0x1 ;  /* 0xffffffffff057424 */ /* 0x000fe200078e00ff */
[----:B---3--:R-:W-:-:S04]  /*e810*/  IADD3 R12, P1, R12, UR34, RZ ;  /* 0x000000220c0c7c10 */ /* 0x008fc8000ff3e0ff */
[----:B--2---:R-:W-:Y:S01]  /*e820*/  IADD3.X R18, R18, UR29, RZ, P1, !PT ;  /* 0x0000001d12127c10 */ /* 0x004fe20008ffe4ff */
[----:B------:R0:W-:Y:S01]  /*e830*/  STL [R1+0x90], R12 ;  /* 0x0000900c01007387 */ /* 0x0001e20000100800 */
[----:B------:R-:W-:-:S03]  /*e840*/  ISETP.GE.U32.AND P0, PT, R12, UR6, PT ;  /* 0x000000060c007c0c */ /* 0x000fc6000bf06070 */
[----:B------:R0:W-:Y:S01]  /*e850*/  STL [R1+0x8c], R18 ;  /* 0x00008c1201007387 */ /* 0x0001e20000100800 */
[----:B------:R-:W-:-:S13]  /*e860*/  ISETP.GE.U32.AND.EX P0, PT, R18, UR7, PT, P0 ;  /* 0x0000000712007c0c */ /* 0x000fda000bf06100 */
[----:B0-----:R-:W-:Y:S05]  /*e870*/  @P0 BRA `(.L_x_295) ;  /* 0x0000000400500947 */ /* 0x001fea0003800000 */
[----:B------:R-:W-:Y:S01]  /*e880*/  ULDC.64 UR6, c[0x0][0x728] ;  /* 0x0001ca0000067ab9 */ /* 0x000fe20000000a00 */
[----:B------:R-:W0:Y:S01]  /*e890*/  S2R R11, SR_CTAID.X ;  /* 0x00000000000b7919 */ /* 0x000e220000002500 */
[----:B------:R-:W-:Y:S01]  /*e8a0*/  ISETP.NE.U32.AND P0, PT, RZ, UR6, PT ;  /* 0x00000006ff007c0c */ /* 0x000fe2000bf05070 */
[----:B------:R-:W-:Y:S01]  /*e8b0*/  ULDC UR9, c[0x0][0x730] ;  /* 0x0001cc0000097ab9 */ /* 0x000fe20000000800 */
[----:B------:R-:W-:Y:S01]  /*e8c0*/  IMAD.MOV.U32 R2, RZ, RZ, R12 ;  /* 0x000000ffff027224 */ /* 0x000fe200078e000c */
[----:B------:R-:W1:Y:S01]  /*e8d0*/  S2R R10, SR_CTAID.Y ;  /* 0x00000000000a7919 */ /* 0x000e620000002600 */
[----:B------:R-:W-:Y:S01]  /*e8e0*/  ISETP.NE.AND.EX P0, PT, RZ, UR7, PT, P0 ;  /* 0x00000007ff007c0c */ /* 0x000fe2000bf05300 */
[----:B------:R-:W-:-:S12]  /*e8f0*/  IMAD.MOV.U32 R3, RZ, RZ, R18 ;  /* 0x000000ffff037224 */ /* 0x000fd800078e0012 */
[----:B------:R-:W-:Y:S05]  /*e900*/  @!P0 BRA `(.L_x_296) ;  /* 0x0000000000288947 */ /* 0x000fea0003800000 */
[----:B------:R-:W-:Y:S02]  /*e910*/  ULDC UR8, c[0x0][0x734] ;  /* 0x0001cd0000087ab9 */ /* 0x000fe40000000800 */
[----:B------:R-:W-:-:S04]  /*e920*/  IADD3 R7, P0, R12, UR8, RZ ;  /* 0x000000080c077c10 */ /* 0x000fc8000ff1e0ff */
[----:B------:R-:W-:-:S05]  /*e930*/  IADD3.X R13, RZ, R18, RZ, P0, !PT ;  /* 0x00000012ff0d7210 */ /* 0x000fca00007fe4ff */
[----:B------:R-:W-:-:S04]  /*e940*/  IMAD.WIDE.U32 R4, R13, UR6, RZ ;  /* 0x000000060d047c25 */ /* 0x000fc8000f8e00ff */
[----:B------:R-:W-:-:S04]  /*e950*/  IMAD.WIDE.U32 R4, P0, R7, UR7, R4 ;  /* 0x0000000707047c25 */ /* 0x000fc8000f800004 */
[----:B------:R-:W-:-:S04]  /*e960*/  IMAD.WIDE.U32 R6, R7, UR6, RZ ;  /* 0x0000000607067c25 */ /* 0x000fc8000f8e00ff */
[----:B------:R-:W-:Y:S01]  /*e970*/  IMAD.X R3, RZ, RZ, RZ, P0 ;  /* 0x000000ffff037224 */ /* 0x000fe200000e06ff */
[----:B------:R-:W-:Y:S01]  /*e980*/  IADD3 RZ, P0, R7, R4, RZ ;  /* 0x0000000407ff7210 */ /* 0x000fe20007f1e0ff */
[----:B------:R-:W-:-:S04]  /*e990*/  IMAD.MOV.U32 R2, RZ, RZ, R5 ;  /* 0x000000ffff027224 */ /* 0x000fc800078e0005 */
[----:B------:R-:W-:-:S08]  /*e9a0*/  IMAD.WIDE.U32.X R2, R13, UR7, R2, P0 ;  /* 0x000000070d027c25 */ /* 0x000fd000080e0402 */
.L_x_296:
[--C-:B------:R-:W-:Y:S01]  /*e9b0*/  SHF.R.U64 R6, R2, UR9, R3.reuse ;  /* 0x0000000902067c19 */ /* 0x100fe20008001203 */
[----:B------:R-:W-:Y:S01]  /*e9c0*/  ULDC.64 UR6, c[0x0][0x720] ;  /* 0x0001c80000067ab9 */ /* 0x000fe20000000a00 */
[----:B------:R-:W-:Y:S01]  /*e9d0*/  SHF.R.U32.HI R2, RZ, UR9, R3 ;  /* 0x00000009ff027c19 */ /* 0x000fe20008011603 */
[----:B------:R-:W-:Y:S01]  /*e9e0*/  IMAD.MOV.U32 R3, RZ, RZ, R18 ;  /* 0x000000ffff037224 */ /* 0x000fe200078e0012 */
[----:B------:R-:W-:Y:S01]  /*e9f0*/  IADD3 R5, P0, RZ, -R6, RZ ;  /* 0x80000006ff057210 */ /* 0x000fe20007f1e0ff */
[----:B------:R-:W2:Y:S01]  /*ea00*/  LDC R16, c[0x0][0x144] ;  /* 0x00005100ff107b82 */ /* 0x000ea20000000800 */
[----:B0-----:R-:W-:Y:S01]  /*ea10*/  I2FP.F32.U32 R7, R11 ;  /* 0x0000000b00077245 */ /* 0x001fe20000201000 */
[----:B------:R-:W-:Y:S01]  /*ea20*/  ULDC.64 UR10, c[0x0][0x740] ;  /* 0x0001d000000a7ab9 */ /* 0x000fe20000000a00 */
[----:B------:R-:W-:Y:S01]  /*ea30*/  ULDC UR8, c[0x0][0x708] ;  /* 0x0001c20000087ab9 */ /* 0x000fe20000000800 */
[----:B------:R-:W-:Y:S01]  /*ea40*/  IMAD.X R2, RZ, RZ, ~R2, P0 ;  /* 0x000000ffff027224 */ /* 0x000fe200000e0e02 */
[----:B------:R-:W-:-:S03]  /*ea50*/  ISETP.NE.U32.AND P0, PT, RZ, UR10, PT ;  /* 0x0000000aff007c0c */ /* 0x000fc6000bf05070 */
[----:B------:R-:W-:Y:S01]  /*ea60*/  IMAD R4, R2, UR6, RZ ;  /* 0x0000000602047c24 */ /* 0x000fe2000f8e02ff */
[----:B------:R-:W-:Y:S01]  /*ea70*/  MOV R2, R12 ;  /* 0x0000000c00027202 */ /* 0x000fe20000000f00 */
[----:B------:R-:W0:Y:S01]  /*ea80*/  LDC R13, c[0x0][0x148] ;  /* 0x00005200ff0d7b82 */ /* 0x000e220000000800 */
[----:B------:R-:W-:-:S03]  /*ea90*/  ISETP.NE.AND.EX P0, PT, RZ, UR11, PT, P0 ;  /* 0x0000000bff007c0c */ /* 0x000fc6000bf05300 */
[----:B------:R-:W-:Y:S01]  /*eaa0*/  IMAD.WIDE.U32 R2, R5, UR6, R2 ;  /* 0x0000000605027c25 */ /* 0x000fe2000f8e0002 */
[----:B------:R-:W-:-:S03]  /*eab0*/  ULDC UR6, c[0x0][0x150] ;  /* 0x0000540000067ab9 */ /* 0x000fc60000000800 */
[----:B------:R-:W-:Y:S02]  /*eac0*/  IMAD R5, R5, UR7, R4 ;  /* 0x0000000705057c24 */ /* 0x000fe4000f8e0204 */
[----:B------:R-:W-:Y:S01]  /*ead0*/  FMUL R4, R7, UR6 ;  /* 0x0000000607047c20 */ /* 0x000fe20008400000 */
[----:B------:R-:W-:Y:S01]  /*eae0*/  ULDC UR6, c[0x0][0x718] ;  /* 0x0001c60000067ab9 */ /* 0x000fe20000000800 */
[----:B------:R-:W-:Y:S01]  /*eaf0*/  ULDC UR7, c[0x0][0x154] ;  /* 0x0000550000077ab9 */ /* 0x000fe20000000800 */
[----:B------:R-:W-:-:S03]  /*eb00*/  IMAD.IADD R3, R3, 0x1, R5 ;  /* 0x0000000103037824 */ /* 0x000fc600078e0205 */
[----:B------:R-:W3:Y:S02]  /*eb10*/  F2I.U32.TRUNC.NTZ R4, R4 ;  /* 0x0000000400047305 */ /* 0x000ee4000020f000 */
[----:B------:R-:W-:Y:S02]  /*eb20*/  SHF.R.U64 R7, R2, UR6, R3 ;  /* 0x0000000602077c19 */ /* 0x000fe40008001203 */
[----:B-1----:R-:W-:-:S05]  /*eb30*/  I2FP.F32.U32 R2, R10 ;  /* 0x0000000a00027245 */ /* 0x002fca0000201000 */
[----:B------:R-:W-:Y:S01]  /*eb40*/  FMUL R5, R2, UR7 ;  /* 0x0000000702057c20 */ /* 0x000fe20008400000 */
[----:B------:R-:W-:Y:S01]  /*eb50*/  SHF.R.U32.HI R2, RZ, UR6, R3 ;  /* 0x00000006ff027c19 */ /* 0x000fe20008011603 */
[----:B------:R-:W-:Y:S02]  /*eb60*/  ULDC UR6, c[0x0][0x758] ;  /* 0x0001d60000067ab9 */ /* 0x000fe40000000800 */
[----:B------:R1:W4:Y:S01]  /*eb70*/  F2I.U32.TRUNC.NTZ R15, R5 ;  /* 0x00000005000f7305 */ /* 0x000322000020f000 */
[--C-:B------:R-:W-:Y:S02]  /*eb80*/  SHF.R.U32.HI R3, RZ, UR8, R2.reuse ;  /* 0x00000008ff037c19 */ /* 0x100fe40008011602 */
[----:B------:R-:W-:Y:S01]  /*eb90*/  SHF.R.U64 R14, R7, UR8, R2 ;  /* 0x00000008070e7c19 */ /* 0x000fe20008001202 */
[----:B---3--:R-:W-:Y:S01]  /*eba0*/  IMAD.MOV R2, RZ, RZ, -R4 ;  /* 0x000000ffff027224 */ /* 0x008fe200078e0a04 */
[--C-:B------:R-:W-:Y:S02]  /*ebb0*/  SHF.R.U32.HI R4, RZ, UR6, R3.reuse ;  /* 0x00000006ff047c19 */ /* 0x100fe40008011603 */
[----:B------:R-:W-:Y:S01]  /*ebc0*/  SHF.R.U64 R12, R14, UR6, R3 ;  /* 0x000000060e0c7c19 */ /* 0x000fe20008001203 */
[----:B--2---:R-:W-:-:S02]  /*ebd0*/  IMAD R17, R16, R2, R11 ;  /* 0x0000000210117224 */ /* 0x004fc400078e020b */
[----:B------:R-:W-:Y:S01]  /*ebe0*/  IMAD.MOV.U32 R3, RZ, RZ, R4 ;  /* 0x000000ffff037224 */ /* 0x000fe200078e0004 */
[----:B------:R-:W-:Y:S01]  /*ebf0*/  MOV R2, R12 ;  /* 0x0000000c00027202 */ /* 0x000fe20000000f00 */
[----:B-1----:R-:W-:Y:S06]  /*ec00*/  @!P0 BRA `(.L_x_297) ;  /* 0x0000000000288947 */ /* 0x002fec0003800000 */
[----:B------:R-:W-:Y:S02]  /*ec10*/  ULDC UR6, c[0x0][0x74c] ;  /* 0x0001d30000067ab9 */ /* 0x000fe40000000800 */
[----:B------:R-:W-:-:S05]  /*ec20*/  IADD3 R3, P0, R12, UR6, RZ ;  /* 0x000000060c037c10 */ /* 0x000fca000ff1e0ff */
[----:B------:R-:W-:-:S04]  /*ec30*/  IMAD.X R11, RZ, RZ, R4, P0 ;  /* 0x000000ffff0b7224 */ /* 0x000fc800000e0604 */
[----:B------:R-:W-:-:S04]  /*ec40*/  IMAD.WIDE.U32 R4, R11, UR10, RZ ;  /* 0x0000000a0b047c25 */ /* 0x000fc8000f8e00ff */
[----:B------:R-:W-:-:S04]  /*ec50*/  IMAD.WIDE.U32 R4, P0, R3, UR11, R4 ;  /* 0x0000000b03047c25 */ /* 0x000fc8000f800004 */
[----:B------:R-:W-:Y:S01]  /*ec60*/  IMAD.WIDE.U32 R2, R3, UR10, RZ ;  /* 0x0000000a03027c25 */ /* 0x000fe2000f8e00ff */
[----:B------:R-:W-:-:S04]  /*ec70*/  MOV R2, R5 ;  /* 0x0000000500027202 */ /* 0x000fc80000000f00 */
[----:B------:R-:W-:Y:S01]  /*ec80*/  IADD3 RZ, P1, R3, R4, RZ ;  /* 0x0000000403ff7210 */ /* 0x000fe20007f3e0ff */
[----:B------:R-:W-:-:S04]  /*ec90*/  IMAD.X R3, RZ, RZ, RZ, P0 ;  /* 0x000000ffff037224 */ /* 0x000fc800000e06ff */
[----:B------:R-:W-:-:S08]  /*eca0*/  IMAD.WIDE.U32.X R2, R11, UR11, R2, P1 ;  /* 0x0000000b0b027c25 */ /* 0x000fd000088e0402 */
.L_x_297:
[----:B------:R-:W-:Y:S01]  /*ecb0*/  ULDC UR6, c[0x0][0x748] ;  /* 0x0001d20000067ab9 */ /* 0x000fe20000000800 */
[----:B----4-:R-:W-:Y:S01]  /*ecc0*/  IMAD.MOV R15, RZ, RZ, -R15 ;  /* 0x000000ffff0f7224 */ /* 0x010fe200078e0a0f */
[----:B------:R-:W-:Y:S01]  /*ecd0*/  SHF.R.U64 R3, R2, UR6, R3 ;  /* 0x0000000602037c19 */ /* 0x000fe20008001203 */
[----:B------:R-:W-:Y:S01]  /*ece0*/  ULDC UR6, c[0x0][0x738] ;  /* 0x0001ce0000067ab9 */ /* 0x000fe20000000800 */
[----:B------:R-:W-:Y:S01]  /*ecf0*/  LOP3.LUT R2, R14, UR23, RZ, 0xc0, !PT ;  /* 0x000000170e027c12 */ /* 0x000fe2000f8ec0ff */
[----:B0-----:R-:W-:Y:S01]  /*ed00*/  @P3 IMAD R17, R13, R15, R10 ;  /* 0x0000000f0d113224 */ /* 0x001fe200078e020a */
[----:B------:R-:W-:Y:S01]  /*ed10*/  LOP3.LUT R7, R7, UR5, RZ, 0xc0, !PT ;  /* 0x0000000507077c12 */ /* 0x000fe2000f8ec0ff */
[----:B------:R-:W-:Y:S01]  /*ed20*/  IMAD.MOV R5, RZ, RZ, -R3 ;  /* 0x000000ffff057224 */ /* 0x000fe200078e0a03 */
[----:B------:R-:W-:Y:S01]  /*ed30*/  ULDC UR7, c[0x0][0x710] ;  /* 0x0001c40000077ab9 */ /* 0x000fe20000000800 */
[----:B------:R-:W-:Y:S02]  /*ed40*/  IMAD R2, R3, UR15, R2 ;  /* 0x0000000f03027c24 */ /* 0x000fe4000f8e0202 */
[----:B------:R-:W-:Y:S01]  /*ed50*/  IMAD R12, R5, UR6, R12 ;  /* 0x00000006050c7c24 */ /* 0x000fe2000f8e020c */
[----:B------:R-:W-:Y:S01]  /*ed60*/  ULDC UR6, c[0x0][0x700] ;  /* 0x0001c00000067ab9 */ /* 0x000fe20000000800 */
[----:B------:R-:W-:-:S02]  /*ed70*/  IMAD R5, R2, UR7, R17 ;  /* 0x0000000702057c24 */ /* 0x000fc4000f8e0211 */
[----:B------:R-:W-:Y:S02]  /*ed80*/  IMAD R12, R12, UR6, R7 ;  /* 0x000000060c0c7c24 */ /* 0x000fe4000f8e0207 */
[----:B------:R-:W-:-:S03]  /*ed90*/  IMAD.MOV.U32 R2, RZ, RZ, 0x1 ;  /* 0x00000001ff027424 */ /* 0x000fc600078e00ff */
[----:B------:R-:W-:Y:S02]  /*eda0*/  SEL R7, R12, R5, !P3 ;  /* 0x000000050c077207 */ /* 0x000fe40005800000 */
[----:B------:R-:W-:-:S07]  /*edb0*/  SEL R5, R5, R12, !P3 ;  /* 0x0000000c05057207 */ /* 0x000fce0005800000 */
.L_x_295:
[----:B------:R-:W-:Y:S05]  /*edc0*/  BSYNC B1 ;  /* 0x0000000000017941 */ /* 0x000fea0003800000 */
.L_x_294:
[----:B------:R-:W-:-:S13]  /*edd0*/  LOP3.LUT P0, RZ, R2, 0xff, RZ, 0xc0, !PT ;  /* 0x000000ff02ff7812 */ /* 0x000fda000780c0ff */
[----:B------:R-:W-:Y:S05]  /*ede0*/  @P0 BRA `(.L_x_298) ;  /* 0xfffffff000e80947 */ /* 0x000fea000383ffff */
[----:B------:R-:W-:Y:S05]  /*edf0*/  BSYNC B0 ;  /* 0x0000000000007941 */ /* 0x000fea0003800000 */
.L_x_287:
[----:B------:R-:W-:-:S03]  /*ee00*/  UMOV UR6, 0xffffffff ;  /* 0xffffffff00067882 */ /* 0x000fc60000000000 */
[----:B------:R-:W-:Y:S05]  /*ee10*/  BRA.DIV UR6, `(.L_x_299) ;  /* 0x0000000606507947 */ /* 0x000fea000b800000 */
[----:B------:R-:W-:-:S13]  /*ee20*/  ELECT P0, URZ, PT ;  /* 0x00000000003f782f */ /* 0x000fda0003800000 */
.L_x_315:
[----:B------:R-:W-:Y:S04]  /*ee30*/  BSSY B0, `(.L_x_300) ;  /* 0x000003e000007945 */ /* 0x000fe80003800000 */
[----:B------:R-:W-:Y:S05]  /*ee40*/  @!P0 BRA `(.L_x_301) ;  /* 0x0000000000f08947 */ /* 0x000fea0003800000 */
[----:B------:R-:W-:-:S04]  /*ee50*/  ULOP3.LUT UR6, UR14, 0x2, URZ, 0xfc, !UPT ;  /* 0x000000020e067892 */ /* 0x000fc8000f8efc3f */
[----:B------:R-:W-:-:S06]  /*ee60*/  UISETP.NE.AND UP0, UPT, UR6, 0x3, UPT ;  /* 0x000000030600788c */ /* 0x000fcc000bf05270 */
[----:B------:R-:W-:-:S13]  /*ee70*/  PLOP3.LUT P0, PT, PT, PT, UP0, 0x80, 0x0 ;  /* 0x000000000000781c */ /* 0x000fda0003f0f008 */
[----:B------:R-:W-:Y:S05]  /*ee80*/  @!P0 BRA `(.L_x_302) ;  /* 0x0000000000048947 */ /* 0x000fea0003800000 */
[----:B------:R-:W-:Y:S01]  /*ee90*/  BPT.TRAP 0x1 ;  /* 0x000000040000795c */ /* 0x000fe20000300000 */
.L_x_302:
[----:B------:R-:W0:Y:S01]  /*eea0*/  S2R R3, SR_CgaCtaId ;  /* 0x0000000000037919 */ /* 0x000e220000008800 */
[----:B------:R-:W-:-:S04]  /*eeb0*/  MOV R2, 0x400 ;  /* 0x0000040000027802 */ /* 0x000fc80000000f00 */
[----:B0-----:R-:W-:Y:S02]  /*eec0*/  LEA R3, R3, R2, 0x18 ;  /* 0x0000000203037211 */ /* 0x001fe400078ec0ff */
[----:B------:R-:W-:Y:S02]  /*eed0*/  SHF.L.U32 R2, R0, 0x1f, RZ ;  /* 0x0000001f00027819 */ /* 0x000fe400000006ff */
[----:B------:R-:W-:-:S05]  /*eee0*/  IADD3 R3, R3, 0x30, RZ ;  /* 0x0000003003037810 */ /* 0x000fca0007ffe0ff */
[C---:B------:R-:W-:Y:S02]  /*eef0*/  IMAD R7, R8.reuse, 0x8, R3 ;  /* 0x0000000808077824 */ /* 0x040fe400078e0203 */
[----:B------:R-:W-:Y:S02]  /*ef00*/  VIADD R8, R8, 0x1 ;  /* 0x0000000108087836 */ /* 0x000fe40000000000 */
[----:B------:R-:W0:Y:S03]  /*ef10*/  SYNCS.PHASECHK.TRANS64.TRYWAIT P0, [R7+URZ], R2 ;  /* 0x00000002070075a7 */ /* 0x000e26000800017f */
[----:B------:R-:W-:-:S04]  /*ef20*/  ISETP.NE.AND P1, PT, R8, 0x6, PT ;  /* 0x000000060800780c */ /* 0x000fc80003f25270 */
[----:B------:R-:W-:Y:S02]  /*ef30*/  SEL R5, RZ, 0x1, P1 ;  /* 0x00000001ff057807 */ /* 0x000fe40000800000 */
[----:B------:R-:W-:Y:S02]  /*ef40*/  SEL R8, R8, RZ, P1 ;  /* 0x000000ff08087207 */ /* 0x000fe40000800000 */
[----:B------:R-:W-:-:S03]  /*ef50*/  LOP3.LUT R5, R0, R5, RZ, 0x3c, !PT ;  /* 0x0000000500057212 */ /* 0x000fc600078e3cff */
[----:B------:R-:W-:Y:S01]  /*ef60*/  IMAD R9, R8, 0x8, R3 ;  /* 0x0000000808097824 */ /* 0x000fe200078e0203 */
[----:B------:R-:W-:Y:S01]  /*ef70*/  SHF.L.U32 R4, R5, 0x1f, RZ ;  /* 0x0000001f05047819 */ /* 0x000fe200000006ff */
[----:B0-----:R-:W-:Y:S06]  /*ef80*/  @!P0 BRA `(.L_x_303) ;  /* 0x0000000400148947 */ /* 0x001fec0003800000 */
.L_x_316:
[----:B------:R-:W1:Y:S01]  /*ef90*/  SYNCS.PHASECHK.TRANS64.TRYWAIT P0, [R9+URZ], R4 ;  /* 0x00000004090075a7 */ /* 0x000e62000800017f */
[----:B------:R-:W-:-:S04]  /*efa0*/  IADD3 R0, R8, 0x1, RZ ;  /* 0x0000000108007810 */ /* 0x000fc80007ffe0ff */
[----:B------:R-:W-:-:S04]  /*efb0*/  ISETP.NE.AND P1, PT, R0, 0x6, PT ;  /* 0x000000060000780c */ /* 0x000fc80003f25270 */
[----:B0-----:R-:W-:Y:S02]  /*efc0*/  SEL R2, RZ, 0x1, P1 ;  /* 0x00000001ff027807 */ /* 0x001fe40000800000 */
[----:B------:R-:W-:Y:S02]  /*efd0*/  SEL R0, R0, RZ, P1 ;  /* 0x000000ff00007207 */ /* 0x000fe40000800000 */
[----:B------:R-:W-:-:S03]  /*efe0*/  LOP3.LUT R7, R5, R2, RZ, 0x3c, !PT ;  /* 0x0000000205077212 */ /* 0x000fc600078e3cff */
[----:B------:R-:W-:Y:S01]  /*eff0*/  IMAD R6, R0, 0x8, R3 ;  /* 0x0000000800067824 */ /* 0x000fe200078e0203 */
[----:B------:R-:W-:Y:S01]  /*f000*/  SHF.L.U32 R5, R7, 0x1f, RZ ;  /* 0x0000001f07057819 */ /* 0x000fe200000006ff */
[----:B-1----:R-:W-:Y:S06]  /*f010*/  @!P0 BRA `(.L_x_304) ;  /* 0x0000000400048947 */ /* 0x002fec0003800000 */
.L_x_317:
[----:B------:R-:W1:Y:S01]  /*f020*/  SYNCS.PHASECHK.TRANS64.TRYWAIT P0, [R6+URZ], R5 ;  /* 0x00000005060075a7 */ /* 0x000e62000800017f */
[----:B------:R-:W-:-:S05]  /*f030*/  VIADD R0, R0, 0x1 ;  /* 0x0000000100007836 */ /* 0x000fca0000000000 */
[----:B------:R-:W-:-:S04]  /*f040*/  ISETP.NE.AND P1, PT, R0, 0x6, PT ;  /* 0x000000060000780c */ /* 0x000fc80003f25270 */
[----:B------:R-:W-:Y:S02]  /*f050*/  SEL R2, RZ, 0x1, P1 ;  /* 0x00000001ff027807 */ /* 0x000fe40000800000 */
[----:B------:R-:W-:Y:S02]  /*f060*/  SEL R0, R0, RZ, P1 ;  /* 0x000000ff00007207 */ /* 0x000fe40000800000 */
[----:B------:R-:W-:-:S03]  /*f070*/  LOP3.LUT R7, R7, R2, RZ, 0x3c, !PT ;  /* 0x0000000207077212 */ /* 0x000fc600078e3cff */
[----:B0-----:R-:W-:Y:S01]  /*f080*/  IMAD R9, R0, 0x8, R3 ;  /* 0x0000000800097824 */ /* 0x001fe200078e0203 */
[----:B------:R-:W-:Y:S01]  /*f090*/  SHF.L.U32 R4, R7, 0x1f, RZ ;  /* 0x0000001f07047819 */ /* 0x000fe200000006ff */
[----:B-1----:R-:W-:Y:S06]  /*f0a0*/  @!P0 BRA `(.L_x_305) ;  /* 0x0000000000f48947 */ /* 0x002fec0003800000 */
.L_x_318:
[----:B------:R-:W1:Y:S01]  /*f0b0*/  SYNCS.PHASECHK.TRANS64.TRYWAIT P0, [R9+URZ], R4 ;  /* 0x00000004090075a7 */ /* 0x000e62000800017f */
[----:B------:R-:W-:-:S04]  /*f0c0*/  IADD3 R0, R0, 0x1, RZ ;  /* 0x0000000100007810 */ /* 0x000fc80007ffe0ff */
[----:B------:R-:W-:-:S04]  /*f0d0*/  ISETP.NE.AND P1, PT, R0, 0x6, PT ;  /* 0x000000060000780c */ /* 0x000fc80003f25270 */
[----:B------:R-:W-:Y:S02]  /*f0e0*/  SEL R2, RZ, 0x1, P1 ;  /* 0x00000001ff027807 */ /* 0x000fe40000800000 */
[----:B------:R-:W-:Y:S02]  /*f0f0*/  SEL R0, R0, RZ, P1 ;  /* 0x000000ff00007207 */ /* 0x000fe40000800000 */
[----:B------:R-:W-:-:S03]  /*f100*/  LOP3.LUT R7, R7, R2, RZ, 0x3c, !PT ;  /* 0x0000000207077212 */ /* 0x000fc600078e3cff */
[----:B0-----:R-:W-:Y:S01]  /*f110*/  IMAD R6, R0, 0x8, R3 ;  /* 0x0000000800067824 */ /* 0x001fe200078e0203 */
[----:B------:R-:W-:Y:S01]  /*f120*/  SHF.L.U32 R5, R7, 0x1f, RZ ;  /* 0x0000001f07057819 */ /* 0x000fe200000006ff */
[----:B-1----:R-:W-:Y:S06]  /*f130*/  @!P0 BRA `(.L_x_306) ;  /* 0x0000000000e48947 */ /* 0x002fec0003800000 */
.L_x_319:
[----:B------:R-:W1:Y:S01]  /*f140*/  SYNCS.PHASECHK.TRANS64.TRYWAIT P0, [R6+URZ], R5 ;  /* 0x00000005060075a7 */ /* 0x000e62000800017f */
[----:B------:R-:W-:-:S05]  /*f150*/  VIADD R0, R0, 0x1 ;  /* 0x0000000100007836 */ /* 0x000fca0000000000 */
[----:B------:R-:W-:-:S04]  /*f160*/  ISETP.NE.AND P1, PT, R0, 0x6, PT ;  /* 0x000000060000780c */ /* 0x000fc80003f25270 */
[----:B------:R-:W-:Y:S02]  /*f170*/  SEL R2, RZ, 0x1, P1 ;  /* 0x00000001ff027807 */ /* 0x000fe40000800000 */
[----:B------:R-:W-:Y:S02]  /*f180*/  SEL R0, R0, RZ, P1 ;  /* 0x000000ff00007207 */ /* 0x000fe40000800000 */
[----:B------:R-:W-:Y:S01]  /*f190*/  LOP3.LUT R2, R7, R2, RZ, 0x3c, !PT ;  /* 0x0000000207027212 */ /* 0x000fe200078e3cff */
[----:B-1----:R-:W-:Y:S06]  /*f1a0*/  @!P0 BRA `(.L_x_307) ;  /* 0x0000000000dc8947 */ /* 0x002fec0003800000 */
.L_x_320:
[----:B------:R-:W-:Y:S01]  /*f1b0*/  IMAD R3, R0, 0x8, R3 ;  /* 0x0000000800037824 */ /* 0x000fe200078e0203 */
[----:B------:R-:W-:-:S07]  /*f1c0*/  SHF.L.U32 R0, R2, 0x1f, RZ ;  /* 0x0000001f02007819 */ /* 0x000fce00000006ff */
.L_x_308:
[----:B--2---:R2:W3:Y:S02]  /*f1d0*/  SYNCS.PHASECHK.TRANS64.TRYWAIT P0, [R3+URZ], R0 ;  /* 0x00000000030075a7 */ /* 0x0044e4000800017f */
[----:B---3--:R-:W-:Y:S05]  /*f1e0*/  @!P0 NANOSLEEP.SYNCS 0x989680 ;  /* 0x009896800000895d */ /* 0x008fea0003900000 */
[----:B------:R-:W3:Y:S02]  /*f1f0*/  @!P0 SYNCS.PHASECHK.TRANS64 P0, [R3+URZ], R0 ;  /* 0x00000000030085a7 */ /* 0x000ee4000800007f */
[----:B---3--:R-:W-:Y:S05]  /*f200*/  @!P0 BRA `(.L_x_308) ;  /* 0xfffffffc00f08947 */ /* 0x008fea000383ffff */
.L_x_301:
[----:B------:R-:W-:Y:S05]  /*f210*/  BSYNC B0 ;  /* 0x0000000000007941 */ /* 0x000fea0003800000 */
.L_x_300:
[----:B------:R-:W-:Y:S05]  /*f220*/  EXIT ;  /* 0x000000000000794d */ /* 0x000fea0003800000 */
.L_x_21:
[----:B-1----:R-:W-:-:S04]  /*f230*/  MOV R153, UR8 ;  /* 0x0000000800997c02 */ /* 0x002fc80008000f00 */
[----:B------:R1:W2:Y:S03]  /*f240*/  SYNCS.PHASECHK.TRANS64.TRYWAIT P0, [R153+URZ], R152 ;  /* 0x00000098990075a7 */ /* 0x0002a6000800017f */
[----:B--2---:R-:W-:Y:S05]  /*f250*/  @!P0 NANOSLEEP.SYNCS 0x989680 ;  /* 0x009896800000895d */ /* 0x004fea0003900000 */
[----:B------:R-:W2:Y:S02]  /*f260*/  @!P0 SYNCS.PHASECHK.TRANS64 P0, [R153+URZ], R152 ;  /* 0x00000098990085a7 */ /* 0x000ea4000800007f */
[----:B--2---:R-:W-:Y:S05]  /*f270*/  @!P0 BRA `(.L_x_21) ;  /* 0xfffffffc00ec8947 */ /* 0x004fea000383ffff */
[----:B------:R-:W-:Y:S05]  /*f280*/  BRA `(.L_x_20) ;  /* 0xffffff2c00307947 */ /* 0x000fea000383ffff */
.L_x_288:
[----:B------:R-:W-:Y:S01]  /*f290*/  BSSY B1, `(.L_x_309) ;  /* 0x0000006000017945 */ /* 0x000fe20003800000 */
[----:B------:R-:W-:-:S07]  /*f2a0*/  IMAD.MOV.U32 R2, RZ, RZ, -0x1 ;  /* 0xffffffffff027424 */ /* 0x000fce00078e00ff */
[----:B------:R-:W-:Y:S05]  /*f2b0*/  WARPSYNC.COLLECTIVE R2, `(.L_x_310) ;  /* 0x00000000020c7348 */ /* 0x000fea0003c00000 */
[----:B------:R-:W-:Y:S02]  /*f2c0*/  ELECT P0, UR62, PT ;  /* 0x00000000003e782f */ /* 0x000fe40003800000 */
[----:B------:R-:W-:Y:S01]  /*f2d0*/  MOV R2, UR62 ;  /* 0x0000003e00027c02 */ /* 0x000fe20008000f00 */
[----:B------:R-:W-:Y:S10]  /*f2e0*/  ENDCOLLECTIVE ;  /* 0x000000000000791b */ /* 0x000ff40003800000 */
.L_x_310:
[----:B------:R-:W-:Y:S05]  /*f2f0*/  BSYNC B1 ;  /* 0x0000000000017941 */ /* 0x000fea0003800000 */
.L_x_309:
[----:B------:R-:W-:Y:S05]  /*f300*/  BRA `(.L_x_311) ;  /* 0xffffffec00ac7947 */ /* 0x000fea000383ffff */
.L_x_291:
[----:B0-----:R0:W2:Y:S02]  /*f310*/  SYNCS.PHASECHK.TRANS64.TRYWAIT P0, [R11+URZ+0x30], R4 ;  /* 0x000030040b0075a7 */ /* 0x0010a4000800017f */
[----:B--2---:R-:W-:Y:S05]  /*f320*/  @!P0 NANOSLEEP.SYNCS 0x989680 ;  /* 0x009896800000895d */ /* 0x004fea0003900000 */
[----:B------:R-:W2:Y:S02]  /*f330*/  @!P0 SYNCS.PHASECHK.TRANS64 P0, [R11+URZ+0x30], R4 ;  /* 0x000030040b0085a7 */ /* 0x000ea4000800007f */
[----:B--2---:R-:W-:Y:S05]  /*f340*/  @!P0 BRA `(.L_x_291) ;  /* 0xfffffffc00f08947 */ /* 0x004fea000383ffff */
[----:B------:R-:W-:Y:S05]  /*f350*/  BRA `(.L_x_312) ;  /* 0xffffffec00f47947 */ /* 0x000fea000383ffff */
.L_x_299:
[----:B------:R-:W-:Y:S01]  /*f360*/  BSSY B0, `(.L_x_313) ;  /* 0x0000006000007945 */ /* 0x000fe20003800000 */
[----:B------:R-:W-:-:S07]  /*f370*/  IMAD.MOV.U32 R2, RZ, RZ, -0x1 ;  /* 0xffffffffff027424 */ /* 0x000fce00078e00ff */
[----:B------:R-:W-:Y:S05]  /*f380*/  WARPSYNC.COLLECTIVE R2, `(.L_x_314) ;  /* 0x00000000020c7348 */ /* 0x000fea0003c00000 */
[----:B------:R-:W-:Y:S02]  /*f390*/  ELECT P0, UR62, PT ;  /* 0x00000000003e782f */ /* 0x000fe40003800000 */
[----:B------:R-:W-:Y:S01]  /*f3a0*/  MOV R2, UR62 ;  /* 0x0000003e00027c02 */ /* 0x000fe20008000f00 */
[----:B------:R-:W-:Y:S10]  /*f3b0*/  ENDCOLLECTIVE ;  /* 0x000000000000791b */ /* 0x000ff40003800000 */
.L_x_314:
[----:B------:R-:W-:Y:S05]  /*f3c0*/  BSYNC B0 ;  /* 0x0000000000007941 */ /* 0x000fea0003800000 */
.L_x_313:
[----:B------:R-:W-:Y:S05]  /*f3d0*/  BRA `(.L_x_315) ;  /* 0xfffffff800947947 */ /* 0x000fea000383ffff */
.L_x_303:
[----:B0-----:R0:W1:Y:S02]  /*f3e0*/  SYNCS.PHASECHK.TRANS64.TRYWAIT P0, [R7+URZ], R2 ;  /* 0x00000002070075a7 */ /* 0x001064000800017f */
[----:B-1----:R-:W-:Y:S05]  /*f3f0*/  @!P0 NANOSLEEP.SYNCS 0x989680 ;  /* 0x009896800000895d */ /* 0x002fea0003900000 */
[----:B------:R-:W1:Y:S02]  /*f400*/  @!P0 SYNCS.PHASECHK.TRANS64 P0, [R7+URZ], R2 ;  /* 0x00000002070085a7 */ /* 0x000e64000800007f */
[----:B-1----:R-:W-:Y:S05]  /*f410*/  @!P0 BRA `(.L_x_303) ;  /* 0xfffffffc00f08947 */ /* 0x002fea000383ffff */
[----:B------:R-:W-:Y:S05]  /*f420*/  BRA `(.L_x_316) ;  /* 0xfffffff800d87947 */ /* 0x000fea000383ffff */
.L_x_304:
[----:B0-----:R0:W1:Y:S02]  /*f430*/  SYNCS.PHASECHK.TRANS64.TRYWAIT P0, [R9+URZ], R4 ;  /* 0x00000004090075a7 */ /* 0x001064000800017f */
[----:B-1----:R-:W-:Y:S05]  /*f440*/  @!P0 NANOSLEEP.SYNCS 0x989680 ;  /* 0x009896800000895d */ /* 0x002fea0003900000 */
[----:B------:R-:W1:Y:S02]  /*f450*/  @!P0 SYNCS.PHASECHK.TRANS64 P0, [R9+URZ], R4 ;  /* 0x00000004090085a7 */ /* 0x000e64000800007f */
[----:B-1----:R-:W-:Y:S05]  /*f460*/  @!P0 BRA `(.L_x_304) ;  /* 0xfffffffc00f08947 */ /* 0x002fea000383ffff */
[----:B------:R-:W-:Y:S05]  /*f470*/  BRA `(.L_x_317) ;  /* 0xfffffff800e87947 */ /* 0x000fea000383ffff */
.L_x_305:
[----:B0-----:R0:W1:Y:S02]  /*f480*/  SYNCS.PHASECHK.TRANS64.TRYWAIT P0, [R6+URZ], R5 ;  /* 0x00000005060075a7 */ /* 0x001064000800017f */
[----:B-1----:R-:W-:Y:S05]  /*f490*/  @!P0 NANOSLEEP.SYNCS 0x989680 ;  /* 0x009896800000895d */ /* 0x002fea0003900000 */
[----:B------:R-:W1:Y:S02]  /*f4a0*/  @!P0 SYNCS.PHASECHK.TRANS64 P0, [R6+URZ], R5 ;  /* 0x00000005060085a7 */ /* 0x000e64000800007f */
[----:B-1----:R-:W-:Y:S05]  /*f4b0*/  @!P0 BRA `(.L_x_305) ;  /* 0xfffffffc00f08947 */ /* 0x002fea000383ffff */
[----:B------:R-:W-:Y:S05]  /*f4c0*/  BRA `(.L_x_318) ;  /* 0xfffffff800f87947 */ /* 0x000fea000383ffff */
.L_x_306:
[----:B0-----:R0:W1:Y:S02]  /*f4d0*/  SYNCS.PHASECHK.TRANS64.TRYWAIT P0, [R9+URZ], R4 ;  /* 0x00000004090075a7 */ /* 0x001064000800017f */
[----:B-1----:R-:W-:Y:S05]  /*f4e0*/  @!P0 NANOSLEEP.SYNCS 0x989680 ;  /* 0x009896800000895d */ /* 0x002fea0003900000 */
[----:B------:R-:W1:Y:S02]  /*f4f0*/  @!P0 SYNCS.PHASECHK.TRANS64 P0, [R9+URZ], R4 ;  /* 0x00000004090085a7 */ /* 0x000e64000800007f */
[----:B-1----:R-:W-:Y:S05]  /*f500*/  @!P0 BRA `(.L_x_306) ;  /* 0xfffffffc00f08947 */ /* 0x002fea000383ffff */
[----:B------:R-:W-:Y:S05]  /*f510*/  BRA `(.L_x_319) ;  /* 0xfffffffc00087947 */ /* 0x000fea000383ffff */
.L_x_307:
[----:B-1----:R1:W2:Y:S02]  /*f520*/  SYNCS.PHASECHK.TRANS64.TRYWAIT P0, [R6+URZ], R5 ;  /* 0x00000005060075a7 */ /* 0x0022a4000800017f */
[----:B--2---:R-:W-:Y:S05]  /*f530*/  @!P0 NANOSLEEP.SYNCS 0x989680 ;  /* 0x009896800000895d */ /* 0x004fea0003900000 */
[----:B------:R-:W2:Y:S02]  /*f540*/  @!P0 SYNCS.PHASECHK.TRANS64 P0, [R6+URZ], R5 ;  /* 0x00000005060085a7 */ /* 0x000ea4000800007f */
[----:B--2---:R-:W-:Y:S05]  /*f550*/  @!P0 BRA `(.L_x_307) ;  /* 0xfffffffc00f08947 */ /* 0x004fea000383ffff */
[----:B------:R-:W-:Y:S05]  /*f560*/  BRA `(.L_x_320) ;  /* 0xfffffffc00107947 */ /* 0x000fea000383ffff */
.L_x_321:
[----:B------:R-:W-:-:S00]  /*f570*/  BRA `(.L_x_321) ;  /* 0xfffffffc00fc7947 */ /* 0x000fc0000383ffff */
[----:B------:R-:W-:-:S00]  /*f580*/  NOP ;  /* 0x0000000000007918 */ /* 0x000fc00000000000 */
[----:B------:R-:W-:-:S00]  /*f590*/  NOP ;  /* 0x0000000000007918 */ /* 0x000fc00000000000 */
[----:B------:R-:W-:-:S00]  /*f5a0*/  NOP ;  /* 0x0000000000007918 */ /* 0x000fc00000000000 */
[----:B------:R-:W-:-:S00]  /*f5b0*/  NOP ;  /* 0x0000000000007918 */ /* 0x000fc00000000000 */
[----:B------:R-:W-:-:S00]  /*f5c0*/  NOP ;  /* 0x0000000000007918 */ /* 0x000fc00000000000 */
[----:B------:R-:W-:-:S00]  /*f5d0*/  NOP ;  /* 0x0000000000007918 */ /* 0x000fc00000000000 */
[----:B------:R-:W-:-:S00]  /*f5e0*/  NOP ;  /* 0x0000000000007918 */ /* 0x000fc00000000000 */
[----:B------:R-:W-:-:S00]  /*f5f0*/  NOP ;  /* 0x0000000000007918 */ /* 0x000fc00000000000 */
.L_x_322:


//--------------------- .nv.shared._ZN7cutlass13device_kernelINS_4gemm6kernel13GemmUniversalIN4cute5tupleIJiiiiEEENS1_10collective13CollectiveMmaINS1_43MainloopSm90TmaGmmaWarpSpecializedSparseFP8ILi6ENS5_IJNS4_1CILi2EEENSA_ILi1EEESC_EEENS1_35KernelTmaWarpSpecializedCooperativeEEENS5_IJNSA_ILi256EEENSA_ILi128EEESH_EEENS_12float_e4m3_tENS5_IJNS4_6LayoutINS5_IJiNS5_IJSB_iEEEiEEENS5_IJlNS5_IJSC_SB_EEElEEEEENSK_INS5_IJNS5_IJNSA_ILi64EEEiEEENS5_IJSH_iEEEiEEENS5_IJNS5_IJSH_NSA_ILi8192EEEEEENS5_IJSC_lEEElEEEEEEEESJ_NS5_IJlSC_lEEENS4_8TiledMMAINS4_8MMA_AtomIJNS4_4SM904GMMA6SPARSE32GMMA_64x128x64_F32E4M3E4M3_SS_TNILNS14_7ScaleInE1ELS17_1ELNS14_9SparseSelE0EEEEEENSK_ISD_NS5_IJSC_NSA_ILi0EEES1B_EEEEENS5_IJNS4_10UnderscoreES1E_S1E_EEEEENS4_13SM90_TMA_LOADENS4_14ComposedLayoutINS4_7SwizzleILi2ELi4ELi3EEENS4_25smem_sparse_ptr_flag_bitsILi2ELi8EEENSK_INS5_IJNS5_IJSC_NSA_ILi8EEEEEENS5_IJSB_SQ_EEEEEENS5_IJNS5_IJS1B_SH_EEESN_EEEEEEEvNS4_8identityENS4_23SM90_TMA_LOAD_MULTICASTENS1I_INS1J_ILi3ELi4ELi3EEENS4_18smem_ptr_flag_bitsILi8EEENSK_INS5_IJS1N_SH_EEENS5_IJSH_SC_EEEEEEEvS1V_EENS_8epilogue10collective6detail29Sm90TmaWarpSpecializedAdapterINS26_15DefaultEpilogueIfNS5_IJSC_llEEES2A_NS25_6thread17LinearCombinationIfLi1EffLNS2B_9ScaleType4KindE0ELNS_15FloatRoundStyleE2EfEENS1_15EpilogueDefaultEEEEEvvEEEEvNT_6ParamsE --------------------------
	.section	.nv.shared._ZN7cutlass13device_kernelINS_4gemm6kernel13GemmUniversalIN4cute5tupleIJiiiiEEENS1_10collective13CollectiveMmaINS1_43MainloopSm90TmaGmmaWarpSpecializedSparseFP8ILi6ENS5_IJNS4_1CILi2EEENSA_ILi1EEESC_EEENS1_35KernelTmaWarpSpecializedCooperativeEEENS5_IJNSA_ILi256EEENSA_ILi128EEESH_EEENS_12float_e4m3_tENS5_IJNS4_6LayoutINS5_IJiNS5_IJSB_iEEEiEEENS5_IJlNS5_IJSC_SB_EEElEEEEENSK_INS5_IJNS5_IJNSA_ILi64EEEiEEENS5_IJSH_iEEEiEEENS5_IJNS5_IJSH_NSA_ILi8192EEEEEENS5_IJSC_lEEElEEEEEEEESJ_NS5_IJlSC_lEEENS4_8TiledMMAINS4_8MMA_AtomIJNS4_4SM904GMMA6SPARSE32GMMA_64x128x64_F32E4M3E4M3_SS_TNILNS14_7ScaleInE1ELS17_1ELNS14_9SparseSelE0EEEEEENSK_ISD_NS5_IJSC_NSA_ILi0EEES1B_EEEEENS5_IJNS4_10UnderscoreES1E_S1E_EEEEENS4_13SM90_TMA_LOADENS4_14ComposedLayoutINS4_7SwizzleILi2ELi4ELi3EEENS4_25smem_sparse_ptr_flag_bitsILi2ELi8EEENSK_INS5_IJNS5_IJSC_NSA_ILi8EEEEEENS5_IJSB_SQ_EEEEEENS5_IJNS5_IJS1B_SH_EEESN_EEEEEEEvNS4_8identityENS4_23SM90_TMA_LOAD_MULTICASTENS1I_INS1J_ILi3ELi4ELi3EEENS4_18smem_ptr_flag_bitsILi8EEENSK_INS5_IJS1N_SH_EEENS5_IJSH_SC_EEEEEEEvS1V_EENS_8epilogue10collective6detail29Sm90TmaWarpSpecializedAdapterINS26_15DefaultEpilogueIfNS5_IJSC_llEEES2A_NS25_6thread17LinearCombinationIfLi1EffLNS2B_9ScaleType4KindE0ELNS_15FloatRoundStyleE2EfEENS1_15EpilogueDefaultEEEEEvvEEEEvNT_6ParamsE,"aw",@nobits
	.sectionflags	@""
	.align	16
	.zero		1024


//--------------------- .nv.shared.reserved.0     --------------------------
	.section	.nv.shared.reserved.0,"aw",@nobits
	.weak		__nv_reservedSMEM_offset_0_alias
	.size		__nv_reservedSMEM_offset_0_alias, 0, 0
	.other		__nv_reservedSMEM_offset_0_alias,@"STO_CUDA_RESERVED_SHARED STV_DEFAULT"
__nv_reservedSMEM_offset_0_alias:
	.zero		0


//--------------------- .nv.global                --------------------------
	.section	.nv.global,"aw",@nobits
.nv.global:
	.type		_ZN39_INTERNAL_81710673_4_k_cu_8ef0caff_30134cute1_E,@object
	.size		_ZN39_INTERNAL_81710673_4_k_cu_8ef0caff_30134cute1_E,(_ZN39_INTERNAL_81710673_4_k_cu_8ef0caff_30134cuda3std3__45__cpo6cbeginE - _ZN39_INTERNAL_81710673_4_k_cu_8ef0caff_30134cute1_E)
_ZN39_INTERNAL_81710673_4_k_cu_8ef0caff_30134cute1_E:
	.zero		1
	.type		_ZN39_INTERNAL_81710673_4_k_cu_8ef0caff_30134cuda3std3__45__cpo6cbeginE,@object
	.size		_ZN39_INTERNAL_81710673_4_k_cu_8ef0caff_30134cuda3std3__45__cpo6cbeginE,(_ZN39_INTERNAL_81710673_4_k_cu_8ef0caff_30134cuda3std3__48in_placeE - _ZN39_INTERNAL_81710673_4_k_cu_8ef0caff_30134cuda3std3__45__cpo6cbeginE)
_ZN39_INTERNAL_81710673_4_k_cu_8ef0caff_30134cuda3std3__45__cpo6cbeginE:
	.zero		1
	.type		_ZN39_INTERNAL_81710673_4_k_cu_8ef0caff_30134cuda3std3__48in_placeE,@object
	.size		_ZN39_INTERNAL_81710673_4_k_cu_8ef0caff_30134cuda3std3__48in_placeE,(_ZN39_INTERNAL_81710673_4_k_cu_8ef0caff_30134cuda3std6ranges3__45__cpo9iter_moveE - _ZN39_INTERNAL_81710673_4_k_cu_8ef0caff_30134cuda3std3__48in_placeE)
_ZN39_INTERNAL_81710673_4_k_cu_8ef0caff_30134cuda3std3__48in_placeE:
	.zero		1
	.type		_ZN39_INTERNAL_81710673_4_k_cu_8ef0caff_30134cuda3std6ranges3__45__cpo9iter_moveE,@object
	.size		_ZN39_INTERNAL_81710673_4_k_cu_8ef0caff_30134cuda3std6ranges3__45__cpo9iter_moveE,(_ZN39_INTERNAL_81710673_4_k_cu_8ef0caff_30134cuda3std3__45__cpo5beginE - _ZN39_INTERNAL_81710673_4_k_cu_8ef0caff_30134cuda3std6ranges3__45__cpo9iter_moveE)
_ZN39_INTERNAL_81710673_4_k_cu_8ef0caff_30134cuda3std6ranges3__45__cpo9iter_moveE:
	.zero		1
	.type		_ZN39_INTERNAL_81710673_4_k_cu_8ef0caff_30134cuda3std3__45__cpo5beginE,@object
	.size		_ZN39_INTERNAL_81710673_4_k_cu_8ef0caff_30134cuda3std3__45__cpo5beginE,(_ZN39_INTERNAL_81710673_4_k_cu_8ef0caff_30134cuda3std3__441_GLOBAL__N__81710673_4_k_cu_8ef0caff_30136ignoreE - _ZN39_INTERNAL_81710673_4_k_cu_8ef0caff_30134cuda3std3__45__cpo5beginE)
_ZN39_INTERNAL_81710673_4_k_cu_8ef0caff_30134cuda3std3__45__cpo5beginE:
	.zero		1
	.type		_ZN39_INTERNAL_81710673_4_k_cu_8ef0caff_30134cuda3std3__441_GLOBAL__N__81710673_4_k_cu_8ef0caff_30136ignoreE,@object
	.size		_ZN39_INTERNAL_81710673_4_k_cu_8ef0caff_30134cuda3std3__441_GLOBAL__N__81710673_4_k_cu_8ef0caff_30136ignoreE,(_ZN39_INTERNAL_81710673_4_k_cu_8ef0caff_30134cute7productE - _ZN39_INTERNAL_81710673_4_k_cu_8ef0caff_30134cuda3std3__441_GLOBAL__N__81710673_4_k_cu_8ef0caff_30136ignoreE)
_ZN39_INTERNAL_81710673_4_k_cu_8ef0caff_30134cuda3std3__441_GLOBAL__N__81710673_4_k_cu_8ef0caff_30136ignoreE:
	.zero		1
	.type		_ZN39_INTERNAL_81710673_4_k_cu_8ef0caff_30134cute7productE,@object
	.size		_ZN39_INTERNAL_81710673_4_k_cu_8ef0caff_30134cute7productE,(_ZN39_INTERNAL_81710673_4_k_cu_8ef0caff_30134cuda3std3__45__cpo3endE - _ZN39_INTERNAL_81710673_4_k_cu_8ef0caff_30134cute7productE)
_ZN39_INTERNAL_81710673_4_k_cu_8ef0caff_30134cute7productE:
	.zero		1
	.type		_ZN39_INTERNAL_81710673_4_k_cu_8ef0caff_30134cuda3std3__45__cpo3endE,@object
	.size		_ZN39_INTERNAL_81710673_4_k_cu_8ef0caff_30134cuda3std3__45__cpo3endE,(_ZN39_INTERNAL_81710673_4_k_cu_8ef0caff_30134cuda3std3__419piecewise_constructE - _ZN39_INTERNAL_81710673_4_k_cu_8ef0caff_30134cuda3std3__45__cpo3endE)
_ZN39_INTERNAL_81710673_4_k_cu_8ef0caff_30134cuda3std3__45__cpo3endE:
	.zero		1
	.type		_ZN39_INTERNAL_81710673_4_k_cu_8ef0caff_30134cuda3std3__419piecewise_constructE,@object
	.size		_ZN39_INTERNAL_81710673_4_k_cu_8ef0caff_30134cuda3std3__419piecewise_constructE,(_ZN39_INTERNAL_81710673_4_k_cu_8ef0caff_30134cuda3std3__45__cpo4cendE - _ZN39_INTERNAL_81710673_4_k_cu_8ef0caff_30134cuda3std3__419piecewise_constructE)
_ZN39_INTERNAL_81710673_4_k_cu_8ef0caff_30134cuda3std3__419piecewise_constructE:
	.zero		1
	.type		_ZN39_INTERNAL_81710673_4_k_cu_8ef0caff_30134cuda3std3__45__cpo4cendE,@object
	.size		_ZN39_INTERNAL_81710673_4_k_cu_8ef0caff_30134cuda3std3__45__cpo4cendE,(_ZN39_INTERNAL_81710673_4_k_cu_8ef0caff_30134cuda3std6ranges3__45__cpo4swapE - _ZN39_INTERNAL_81710673_4_k_cu_8ef0caff_30134cuda3std3__45__cpo4cendE)
_ZN39_INTERNAL_81710673_4_k_cu_8ef0caff_30134cuda3std3__45__cpo4cendE:
	.zero		1
	.type		_ZN39_INTERNAL_81710673_4_k_cu_8ef0caff_30134cuda3std6ranges3__45__cpo4swapE,@object
	.size		_ZN39_INTERNAL_81710673_4_k_cu_8ef0caff_30134cuda3std6ranges3__45__cpo4swapE,(.L_7 - _ZN39_INTERNAL_81710673_4_k_cu_8ef0caff_30134cuda3std6ranges3__45__cpo4swapE)
_ZN39_INTERNAL_81710673_4_k_cu_8ef0caff_30134cuda3std6ranges3__45__cpo4swapE:
	.zero		1
.L_7:


//--------------------- .nv.constant0._ZN7cutlass13device_kernelINS_4gemm6kernel13GemmUniversalIN4cute5tupleIJiiiiEEENS1_10collective13CollectiveMmaINS1_43MainloopSm90TmaGmmaWarpSpecializedSparseFP8ILi6ENS5_IJNS4_1CILi2EEENSA_ILi1EEESC_EEENS1_35KernelTmaWarpSpecializedCooperativeEEENS5_IJNSA_ILi256EEENSA_ILi128EEESH_EEENS_12float_e4m3_tENS5_IJNS4_6LayoutINS5_IJiNS5_IJSB_iEEEiEEENS5_IJlNS5_IJSC_SB_EEElEEEEENSK_INS5_IJNS5_IJNSA_ILi64EEEiEEENS5_IJSH_iEEEiEEENS5_IJNS5_IJSH_NSA_ILi8192EEEEEENS5_IJSC_lEEElEEEEEEEESJ_NS5_IJlSC_lEEENS4_8TiledMMAINS4_8MMA_AtomIJNS4_4SM904GMMA6SPARSE32GMMA_64x128x64_F32E4M3E4M3_SS_TNILNS14_7ScaleInE1ELS17_1ELNS14_9SparseSelE0EEEEEENSK_ISD_NS5_IJSC_NSA_ILi0EEES1B_EEEEENS5_IJNS4_10UnderscoreES1E_S1E_EEEEENS4_13SM90_TMA_LOADENS4_14ComposedLayoutINS4_7SwizzleILi2ELi4ELi3EEENS4_25smem_sparse_ptr_flag_bitsILi2ELi8EEENSK_INS5_IJNS5_IJSC_NSA_ILi8EEEEEENS5_IJSB_SQ_EEEEEENS5_IJNS5_IJS1B_SH_EEESN_EEEEEEEvNS4_8identityENS4_23SM90_TMA_LOAD_MULTICASTENS1I_INS1J_ILi3ELi4ELi3EEENS4_18smem_ptr_flag_bitsILi8EEENSK_INS5_IJS1N_SH_EEENS5_IJSH_SC_EEEEEEEvS1V_EENS_8epilogue10collective6detail29Sm90TmaWarpSpecializedAdapterINS26_15DefaultEpilogueIfNS5_IJSC_llEEES2A_NS25_6thread17LinearCombinationIfLi1EffLNS2B_9ScaleType4KindE0ELNS_15FloatRoundStyleE2EfEENS1_15EpilogueDefaultEEEEEvvEEEEvNT_6ParamsE --------------------------
	.section	.nv.constant0._ZN7cutlass13device_kernelINS_4gemm6kernel13GemmUniversalIN4cute5tupleIJiiiiEEENS1_10collective13CollectiveMmaINS1_43MainloopSm90TmaGmmaWarpSpecializedSparseFP8ILi6ENS5_IJNS4_1CILi2EEENSA_ILi1EEESC_EEENS1_35KernelTmaWarpSpecializedCooperativeEEENS5_IJNSA_ILi256EEENSA_ILi128EEESH_EEENS_12float_e4m3_tENS5_IJNS4_6LayoutINS5_IJiNS5_IJSB_iEEEiEEENS5_IJlNS5_IJSC_SB_EEElEEEEENSK_INS5_IJNS5_IJNSA_ILi64EEEiEEENS5_IJSH_iEEEiEEENS5_IJNS5_IJSH_NSA_ILi8192EEEEEENS5_IJSC_lEEElEEEEEEEESJ_NS5_IJlSC_lEEENS4_8TiledMMAINS4_8MMA_AtomIJNS4_4SM904GMMA6SPARSE32GMMA_64x128x64_F32E4M3E4M3_SS_TNILNS14_7ScaleInE1ELS17_1ELNS14_9SparseSelE0EEEEEENSK_ISD_NS5_IJSC_NSA_ILi0EEES1B_EEEEENS5_IJNS4_10UnderscoreES1E_S1E_EEEEENS4_13SM90_TMA_LOADENS4_14ComposedLayoutINS4_7SwizzleILi2ELi4ELi3EEENS4_25smem_sparse_ptr_flag_bitsILi2ELi8EEENSK_INS5_IJNS5_IJSC_NSA_ILi8EEEEEENS5_IJSB_SQ_EEEEEENS5_IJNS5_IJS1B_SH_EEESN_EEEEEEEvNS4_8identityENS4_23SM90_TMA_LOAD_MULTICASTENS1I_INS1J_ILi3ELi4ELi3EEENS4_18smem_ptr_flag_bitsILi8EEENSK_INS5_IJS1N_SH_EEENS5_IJSH_SC_EEEEEEEvS1V_EENS_8epilogue10collective6detail29Sm90TmaWarpSpecializedAdapterINS26_15DefaultEpilogueIfNS5_IJSC_llEEES2A_NS25_6thread17LinearCombinationIfLi1EffLNS2B_9ScaleType4KindE0ELNS_15FloatRoundStyleE2EfEENS1_15EpilogueDefaultEEEEEvvEEEEvNT_6ParamsE,"a",@progbits
	.sectionflags	@""
	.align	4
.nv.constant0._ZN7cutlass13device_kernelINS_4gemm6kernel13GemmUniversalIN4cute5tupleIJiiiiEEENS1_10collective13CollectiveMmaINS1_43MainloopSm90TmaGmmaWarpSpecializedSparseFP8ILi6ENS5_IJNS4_1CILi2EEENSA_ILi1EEESC_EEENS1_35KernelTmaWarpSpecializedCooperativeEEENS5_IJNSA_ILi256EEENSA_ILi128EEESH_EEENS_12float_e4m3_tENS5_IJNS4_6LayoutINS5_IJiNS5_IJSB_iEEEiEEENS5_IJlNS5_IJSC_SB_EEElEEEEENSK_INS5_IJNS5_IJNSA_ILi64EEEiEEENS5_IJSH_iEEEiEEENS5_IJNS5_IJSH_NSA_ILi8192EEEEEENS5_IJSC_lEEElEEEEEEEESJ_NS5_IJlSC_lEEENS4_8TiledMMAINS4_8MMA_AtomIJNS4_4SM904GMMA6SPARSE32GMMA_64x128x64_F32E4M3E4M3_SS_TNILNS14_7ScaleInE1ELS17_1ELNS14_9SparseSelE0EEEEEENSK_ISD_NS5_IJSC_NSA_ILi0EEES1B_EEEEENS5_IJNS4_10UnderscoreES1E_S1E_EEEEENS4_13SM90_TMA_LOADENS4_14ComposedLayoutINS4_7SwizzleILi2ELi4ELi3EEENS4_25smem_sparse_ptr_flag_bitsILi2ELi8EEENSK_INS5_IJNS5_IJSC_NSA_ILi8EEEEEENS5_IJSB_SQ_EEEEEENS5_IJNS5_IJS1B_SH_EEESN_EEEEEEEvNS4_8identityENS4_23SM90_TMA_LOAD_MULTICASTENS1I_INS1J_ILi3ELi4ELi3EEENS4_18smem_ptr_flag_bitsILi8EEENSK_INS5_IJS1N_SH_EEENS5_IJSH_SC_EEEEEEEvS1V_EENS_8epilogue10collective6detail29Sm90TmaWarpSpecializedAdapterINS26_15DefaultEpilogueIfNS5_IJSC_llEEES2A_NS25_6thread17LinearCombinationIfLi1EffLNS2B_9ScaleType4KindE0ELNS_15FloatRoundStyleE2EfEENS1_15EpilogueDefaultEEEEEvvEEEEvNT_6ParamsE:
	.zero		1920


//--------------------- SYMBOLS --------------------------

	.type		.nv.reservedSmem.offset0,@object
	.size		.nv.reservedSmem.offset0,0x4
